	.target	sm_100a

	.elftype	@"ET_EXEC"


//--------------------- .note.nv.tkinfo           --------------------------
	.section	.note.nv.tkinfo,"",@"SHT_NOTE"
	.sectionflags	@"SHF_NOTE_NV_TKINFO"
	.tkinfo
        /*0018*/ 	.word	0x00000002
        /*0030*/ 	.string	""
        /*0030*/ 	.string	"ptxas"
        /*0030*/ 	.string	"Cuda compilation tools, release 13.0, V13.0.88"
        /*0030*/ 	.string	"Build cuda_13.0.r13.0/compiler.36424714_0"
        /*0030*/ 	.string	"-arch sm_100a -m 64 "



//--------------------- .note.nv.cuinfo           --------------------------
	.section	.note.nv.cuinfo,"",@"SHT_NOTE"
	.sectionflags	@"SHF_NOTE_NV_CUINFO"
        /*0018*/ 	.short	0x0002
        /*001a*/ 	.short	0x0064
        /*001c*/ 	.short	0x0082
	.zero		2


//--------------------- .nv.info                  --------------------------
	.section	.nv.info,"",@"SHT_CUDA_INFO"
	.align	4


	//----- nvinfo : EIATTR_REGCOUNT
	.align		4
        /*0000*/ 	.byte	0x04, 0x2f
        /*0002*/ 	.short	(.L_19 - .L_18)
	.align		4
.L_18:
        /*0004*/ 	.word	index@(_ZN7cutlass13device_kernelINS_4gemm6kernel13GemmUniversalIN4cute5tupleIJiiiiEEENS1_10collective13CollectiveMmaINS1_35MainloopSm100TmaUmmaWarpSpecializedILi5ELi2ELi4ENS5_IJNS4_1CILi2EEENSA_ILi1EEESC_EEEEENS5_IJNSA_ILi128EEENSA_ILi32EEENSA_ILi256EEEEEENS_6half_tENS5_IJlSC_lEEESJ_SK_NS4_8TiledMMAINS4_8MMA_AtomIJNS4_26SM100_MMA_F16BF16_2x1SM_SSISJ_SJ_fLi128ELi32ELNS4_4UMMA5MajorE0ELSP_0ELNSO_7ScaleInE0ELSQ_0EEEEEENS4_6LayoutINS5_IJSC_SC_SC_EEENS5_IJNSA_ILi0EEESV_SV_EEEEENS5_IJNS4_10UnderscoreESY_SY_EEEEENS4_18SM100_TMA_2SM_LOADENS4_14ComposedLayoutINS4_7SwizzleILi3ELi4ELi3EEENS4_18smem_ptr_flag_bitsILi16EEENST_INS5_IJNSA_ILi8EEENSA_ILi64EEEEEENS5_IJS18_SC_EEEEEEEvNS4_8identityES11_S1C_vS1D_EENS_8epilogue10collective18CollectiveEpilogueINS1F_23Sm100TmaWarpSpecializedILi2ELi1ELi16ELb1ELb0EEEJNS5_IJS18_SG_SH_EEENS5_IJNST_IS18_SC_EENST_ISG_SC_EEEEESJ_SK_SJ_SK_NS1F_6fusion15FusionCallbacksIS1J_NS1O_17LinearCombinationISJ_fSJ_fLNS_15FloatRoundStyleE2EEES1K_S1N_JEEENS4_5SM1004TMEM4LOAD26SM100_TMEM_LOAD_32dp32b16xENS4_13SM90_TMA_LOADENS12_INS13_ILi2ELi4ELi3EEES16_NST_INS5_IJS17_SG_EEENS5_IJSG_SC_EEEEEEENS4_39AutoVectorizingCopyWithAssumedAlignmentILi128EEENS4_14SM90_TMA_STOREES23_S25_S25_EEEvvEEEEvNT_6ParamsE)
        /*0008*/ 	.word	0x00000060


	//----- nvinfo : EIATTR_FRAME_SIZE
	.align		4
.L_19:
        /*000c*/ 	.byte	0x04, 0x11
        /*000e*/ 	.short	(.L_21 - .L_20)
	.align		4
.L_20:
        /*0010*/ 	.word	index@($__internal_2_$__cuda_sm10x_tcgen05_guardrail_trap_unallocated_columns_being_dealloced)
        /*0014*/ 	.word	0x00000000


	//----- nvinfo : EIATTR_FRAME_SIZE
	.align		4
.L_21:
        /*0018*/ 	.byte	0x04, 0x11
        /*001a*/ 	.short	(.L_23 - .L_22)
	.align		4
.L_22:
        /*001c*/ 	.word	index@($__internal_1_$__cuda_sm10x_tcgen05_guardrail_trap_phase_invalid_during_alloc)
        /*0020*/ 	.word	0x00000000


	//----- nvinfo : EIATTR_FRAME_SIZE
	.align		4
.L_23:
        /*0024*/ 	.byte	0x04, 0x11
        /*0026*/ 	.short	(.L_25 - .L_24)
	.align		4
.L_24:
        /*0028*/ 	.word	index@($__internal_0_$__cuda_sm10x_tcgen05_guardrail_trap_col_being_dealloced_not_returned_by_alloc)
        /*002c*/ 	.word	0x00000000


	//----- nvinfo : EIATTR_FRAME_SIZE
	.align		4
.L_25:
        /*0030*/ 	.byte	0x04, 0x11
        /*0032*/ 	.short	(.L_27 - .L_26)
	.align		4
.L_26:
        /*0034*/ 	.word	index@(_ZN7cutlass13device_kernelINS_4gemm6kernel13GemmUniversalIN4cute5tupleIJiiiiEEENS1_10collective13CollectiveMmaINS1_35MainloopSm100TmaUmmaWarpSpecializedILi5ELi2ELi4ENS5_IJNS4_1CILi2EEENSA_ILi1EEESC_EEEEENS5_IJNSA_ILi128EEENSA_ILi32EEENSA_ILi256EEEEEENS_6half_tENS5_IJlSC_lEEESJ_SK_NS4_8TiledMMAINS4_8MMA_AtomIJNS4_26SM100_MMA_F16BF16_2x1SM_SSISJ_SJ_fLi128ELi32ELNS4_4UMMA5MajorE0ELSP_0ELNSO_7ScaleInE0ELSQ_0EEEEEENS4_6LayoutINS5_IJSC_SC_SC_EEENS5_IJNSA_ILi0EEESV_SV_EEEEENS5_IJNS4_10UnderscoreESY_SY_EEEEENS4_18SM100_TMA_2SM_LOADENS4_14ComposedLayoutINS4_7SwizzleILi3ELi4ELi3EEENS4_18smem_ptr_flag_bitsILi16EEENST_INS5_IJNSA_ILi8EEENSA_ILi64EEEEEENS5_IJS18_SC_EEEEEEEvNS4_8identityES11_S1C_vS1D_EENS_8epilogue10collective18CollectiveEpilogueINS1F_23Sm100TmaWarpSpecializedILi2ELi1ELi16ELb1ELb0EEEJNS5_IJS18_SG_SH_EEENS5_IJNST_IS18_SC_EENST_ISG_SC_EEEEESJ_SK_SJ_SK_NS1F_6fusion15FusionCallbacksIS1J_NS1O_17LinearCombinationISJ_fSJ_fLNS_15FloatRoundStyleE2EEES1K_S1N_JEEENS4_5SM1004TMEM4LOAD26SM100_TMEM_LOAD_32dp32b16xENS4_13SM90_TMA_LOADENS12_INS13_ILi2ELi4ELi3EEES16_NST_INS5_IJS17_SG_EEENS5_IJSG_SC_EEEEEEENS4_39AutoVectorizingCopyWithAssumedAlignmentILi128EEENS4_14SM90_TMA_STOREES23_S25_S25_EEEvvEEEEvNT_6ParamsE)
        /*0038*/ 	.word	0x00000000


	//----- nvinfo : EIATTR_MIN_STACK_SIZE
	.align		4
.L_27:
        /*003c*/ 	.byte	0x04, 0x12
        /*003e*/ 	.short	(.L_29 - .L_28)
	.align		4
.L_28:
        /*0040*/ 	.word	index@(_ZN7cutlass13device_kernelINS_4gemm6kernel13GemmUniversalIN4cute5tupleIJiiiiEEENS1_10collective13CollectiveMmaINS1_35MainloopSm100TmaUmmaWarpSpecializedILi5ELi2ELi4ENS5_IJNS4_1CILi2EEENSA_ILi1EEESC_EEEEENS5_IJNSA_ILi128EEENSA_ILi32EEENSA_ILi256EEEEEENS_6half_tENS5_IJlSC_lEEESJ_SK_NS4_8TiledMMAINS4_8MMA_AtomIJNS4_26SM100_MMA_F16BF16_2x1SM_SSISJ_SJ_fLi128ELi32ELNS4_4UMMA5MajorE0ELSP_0ELNSO_7ScaleInE0ELSQ_0EEEEEENS4_6LayoutINS5_IJSC_SC_SC_EEENS5_IJNSA_ILi0EEESV_SV_EEEEENS5_IJNS4_10UnderscoreESY_SY_EEEEENS4_18SM100_TMA_2SM_LOADENS4_14ComposedLayoutINS4_7SwizzleILi3ELi4ELi3EEENS4_18smem_ptr_flag_bitsILi16EEENST_INS5_IJNSA_ILi8EEENSA_ILi64EEEEEENS5_IJS18_SC_EEEEEEEvNS4_8identityES11_S1C_vS1D_EENS_8epilogue10collective18CollectiveEpilogueINS1F_23Sm100TmaWarpSpecializedILi2ELi1ELi16ELb1ELb0EEEJNS5_IJS18_SG_SH_EEENS5_IJNST_IS18_SC_EENST_ISG_SC_EEEEESJ_SK_SJ_SK_NS1F_6fusion15FusionCallbacksIS1J_NS1O_17LinearCombinationISJ_fSJ_fLNS_15FloatRoundStyleE2EEES1K_S1N_JEEENS4_5SM1004TMEM4LOAD26SM100_TMEM_LOAD_32dp32b16xENS4_13SM90_TMA_LOADENS12_INS13_ILi2ELi4ELi3EEES16_NST_INS5_IJS17_SG_EEENS5_IJSG_SC_EEEEEEENS4_39AutoVectorizingCopyWithAssumedAlignmentILi128EEENS4_14SM90_TMA_STOREES23_S25_S25_EEEvvEEEEvNT_6ParamsE)
        /*0044*/ 	.word	0x00000000
.L_29:


//--------------------- .nv.compat                --------------------------
	.section	.nv.compat,"",@"SHT_CUDA_COMPAT_INFO"
	.align	4
        /*0000*/ 	.byte	0x02, 0x09, 0x01, 0x00, 0x02, 0x02, 0x02, 0x00, 0x02, 0x05, 0x05, 0x00, 0x03, 0x07, 0x01, 0x01
        /*0010*/ 	.byte	0x02, 0x03, 0x01, 0x00, 0x02, 0x06, 0x01, 0x00, 0x04, 0x0b, 0x08, 0x00, 0x09, 0x00, 0x00, 0x00
        /*0020*/ 	.byte	0x00, 0x00, 0x00, 0x00


//--------------------- .nv.info._ZN7cutlass13device_kernelINS_4gemm6kernel13GemmUniversalIN4cute5tupleIJiiiiEEENS1_10collective13CollectiveMmaINS1_35MainloopSm100TmaUmmaWarpSpecializedILi5ELi2ELi4ENS5_IJNS4_1CILi2EEENSA_ILi1EEESC_EEEEENS5_IJNSA_ILi128EEENSA_ILi32EEENSA_ILi256EEEEEENS_6half_tENS5_IJlSC_lEEESJ_SK_NS4_8TiledMMAINS4_8MMA_AtomIJNS4_26SM100_MMA_F16BF16_2x1SM_SSISJ_SJ_fLi128ELi32ELNS4_4UMMA5MajorE0ELSP_0ELNSO_7ScaleInE0ELSQ_0EEEEEENS4_6LayoutINS5_IJSC_SC_SC_EEENS5_IJNSA_ILi0EEESV_SV_EEEEENS5_IJNS4_10UnderscoreESY_SY_EEEEENS4_18SM100_TMA_2SM_LOADENS4_14ComposedLayoutINS4_7SwizzleILi3ELi4ELi3EEENS4_18smem_ptr_flag_bitsILi16EEENST_INS5_IJNSA_ILi8EEENSA_ILi64EEEEEENS5_IJS18_SC_EEEEEEEvNS4_8identityES11_S1C_vS1D_EENS_8epilogue10collective18CollectiveEpilogueINS1F_23Sm100TmaWarpSpecializedILi2ELi1ELi16ELb1ELb0EEEJNS5_IJS18_SG_SH_EEENS5_IJNST_IS18_SC_EENST_ISG_SC_EEEEESJ_SK_SJ_SK_NS1F_6fusion15FusionCallbacksIS1J_NS1O_17LinearCombinationISJ_fSJ_fLNS_15FloatRoundStyleE2EEES1K_S1N_JEEENS4_5SM1004TMEM4LOAD26SM100_TMEM_LOAD_32dp32b16xENS4_13SM90_TMA_LOADENS12_INS13_ILi2ELi4ELi3EEES16_NST_INS5_IJS17_SG_EEENS5_IJSG_SC_EEEEEEENS4_39AutoVectorizingCopyWithAssumedAlignmentILi128EEENS4_14SM90_TMA_STOREES23_S25_S25_EEEvvEEEEvNT_6ParamsE --------------------------
	.section	.nv.info._ZN7cutlass13device_kernelINS_4gemm6kernel13GemmUniversalIN4cute5tupleIJiiiiEEENS1_10collective13CollectiveMmaINS1_35MainloopSm100TmaUmmaWarpSpecializedILi5ELi2ELi4ENS5_IJNS4_1CILi2EEENSA_ILi1EEESC_EEEEENS5_IJNSA_ILi128EEENSA_ILi32EEENSA_ILi256EEEEEENS_6half_tENS5_IJlSC_lEEESJ_SK_NS4_8TiledMMAINS4_8MMA_AtomIJNS4_26SM100_MMA_F16BF16_2x1SM_SSISJ_SJ_fLi128ELi32ELNS4_4UMMA5MajorE0ELSP_0ELNSO_7ScaleInE0ELSQ_0EEEEEENS4_6LayoutINS5_IJSC_SC_SC_EEENS5_IJNSA_ILi0EEESV_SV_EEEEENS5_IJNS4_10UnderscoreESY_SY_EEEEENS4_18SM100_TMA_2SM_LOADENS4_14ComposedLayoutINS4_7SwizzleILi3ELi4ELi3EEENS4_18smem_ptr_flag_bitsILi16EEENST_INS5_IJNSA_ILi8EEENSA_ILi64EEEEEENS5_IJS18_SC_EEEEEEEvNS4_8identityES11_S1C_vS1D_EENS_8epilogue10collective18CollectiveEpilogueINS1F_23Sm100TmaWarpSpecializedILi2ELi1ELi16ELb1ELb0EEEJNS5_IJS18_SG_SH_EEENS5_IJNST_IS18_SC_EENST_ISG_SC_EEEEESJ_SK_SJ_SK_NS1F_6fusion15FusionCallbacksIS1J_NS1O_17LinearCombinationISJ_fSJ_fLNS_15FloatRoundStyleE2EEES1K_S1N_JEEENS4_5SM1004TMEM4LOAD26SM100_TMEM_LOAD_32dp32b16xENS4_13SM90_TMA_LOADENS12_INS13_ILi2ELi4ELi3EEES16_NST_INS5_IJS17_SG_EEENS5_IJSG_SC_EEEEEEENS4_39AutoVectorizingCopyWithAssumedAlignmentILi128EEENS4_14SM90_TMA_STOREES23_S25_S25_EEEvvEEEEvNT_6ParamsE,"",@"SHT_CUDA_INFO"
	.sectionflags	@""
	.align	4


	//----- nvinfo : EIATTR_CUDA_API_VERSION
	.align		4
        /*0000*/ 	.byte	0x04, 0x37
        /*0002*/ 	.short	(.L_31 - .L_30)
.L_30:
        /*0004*/ 	.word	0x00000082


	//----- nvinfo : EIATTR_KPARAM_INFO
	.align		4
.L_31:
        /*0008*/ 	.byte	0x04, 0x17
        /*000a*/ 	.short	(.L_33 - .L_32)
.L_32:
        /*000c*/ 	.word	0x00000000
        /*0010*/ 	.short	0x0000
        /*0012*/ 	.short	0x0000
        /*0014*/ 	.byte	0x00, 0xf0, 0x01, 0x20


	//----- nvinfo : EIATTR_AT_ENTRY_FRAGMENTS
	.align		4
.L_33:
        /*0018*/ 	.byte	0x04, 0x4f
        /*001a*/ 	.short	(.L_35 - .L_34)


	//   ....[0]....
.L_34:
        /*001c*/ 	.word	0x00000007


	//----- nvinfo : EIATTR_RESERVED_SMEM_USED
	.align		4
.L_35:
        /*0020*/ 	.byte	0x01, 0x41
	.zero		2


	//----- nvinfo : EIATTR_SPARSE_MMA_MASK
	.align		4
        /*0024*/ 	.byte	0x03, 0x50
        /*0026*/ 	.short	0x0000


	//----- nvinfo : EIATTR_TCGEN05_2CTA_USED
	.align		4
        /*0028*/ 	.byte	0x01, 0x52
	.zero		2


	//----- nvinfo : EIATTR_MAXREG_COUNT
	.align		4
        /*002c*/ 	.byte	0x03, 0x1b
        /*002e*/ 	.short	0x00ff


	//----- nvinfo : EIATTR_NUM_BARRIERS
	.align		4
        /*0030*/ 	.byte	0x02, 0x4c
        /*0032*/ 	.byte	0x07
	.zero		1


	//----- nvinfo : EIATTR_EXTERNS
	.align		4
        /*0034*/ 	.byte	0x04, 0x0f
        /*0036*/ 	.short	(.L_37 - .L_36)


	//   ....[0]....
	.align		4
.L_36:
        /*0038*/ 	.word	index@(__assertfail)


	//----- nvinfo : EIATTR_MERCURY_ISA_VERSION
	.align		4
.L_37:
        /*003c*/ 	.byte	0x03, 0x5f
        /*003e*/ 	.short	0x0101


	//----- nvinfo : EIATTR_INT_WARP_WIDE_INSTR_OFFSETS
	.align		4
        /*0040*/ 	.byte	0x04, 0x31
        /*0042*/ 	.short	(.L_39 - .L_38)


	//   ....[0]....
.L_38:
        /*0044*/ 	.word	0x00000d20


	//   ....[1]....
        /*0048*/ 	.word	0x00000dc0


	//   ....[2]....
        /*004c*/ 	.word	0x000025d0


	//   ....[3]....
        /*0050*/ 	.word	0x00004b20


	//   ....[4]....
        /*0054*/ 	.word	0x00004b40


	//   ....[5]....
        /*0058*/ 	.word	0x00004b70


	//   ....[6]....
        /*005c*/ 	.word	0x00005580


	//   ....[7]....
        /*0060*/ 	.word	0x00005630


	//----- nvinfo : EIATTR_COOP_GROUP_MASK_REGIDS
	.align		4
.L_39:
        /*0064*/ 	.byte	0x04, 0x29
        /*0066*/ 	.short	(.L_41 - .L_40)


	//   ....[0]....
.L_40:
        /*0068*/ 	.word	0xffffffff


	//   ....[1]....
        /*006c*/ 	.word	0xffffffff


	//   ....[2]....
        /*0070*/ 	.word	0xffffffff


	//   ....[3]....
        /*0074*/ 	.word	0xffffffff


	//   ....[4]....
        /*0078*/ 	.word	0xffffffff


	//   ....[5]....
        /*007c*/ 	.word	0xffffffff


	//   ....[6]....
        /*0080*/ 	.word	0xffffffff


	//   ....[7]....
        /*0084*/ 	.word	0xffffffff


	//   ....[8]....
        /*0088*/ 	.word	0xffffffff


	//   ....[9]....
        /*008c*/ 	.word	0xffffffff


	//   ....[10]....
        /*0090*/ 	.word	0xffffffff


	//   ....[11]....
        /*0094*/ 	.word	0xffffffff


	//   ....[12]....
        /*0098*/ 	.word	0xffffffff


	//   ....[13]....
        /*009c*/ 	.word	0xffffffff


	//----- nvinfo : EIATTR_COOP_GROUP_INSTR_OFFSETS
	.align		4
.L_41:
        /*00a0*/ 	.byte	0x04, 0x28
        /*00a2*/ 	.short	(.L_43 - .L_42)


	//   ....[0]....
.L_42:
        /*00a4*/ 	.word	0x000000e0


	//   ....[1]....
        /*00a8*/ 	.word	0x00000520


	//   ....[2]....
        /*00ac*/ 	.word	0x000006d0


	//   ....[3]....
        /*00b0*/ 	.word	0x00000820


	//   ....[4]....
        /*00b4*/ 	.word	0x00000910


	//   ....[5]....
        /*00b8*/ 	.word	0x00000a70


	//   ....[6]....
        /*00bc*/ 	.word	0x00000c00


	//   ....[7]....
        /*00c0*/ 	.word	0x00000e40


	//   ....[8]....
        /*00c4*/ 	.word	0x000024b0


	//   ....[9]....
        /*00c8*/ 	.word	0x00003320


	//   ....[10]....
        /*00cc*/ 	.word	0x00003830


	//   ....[11]....
        /*00d0*/ 	.word	0x00003ae0


	//   ....[12]....
        /*00d4*/ 	.word	0x00004a10


	//   ....[13]....
        /*00d8*/ 	.word	0x00004c30


	//----- nvinfo : EIATTR_VRC_CTA_INIT_COUNT
	.align		4
.L_43:
        /*00dc*/ 	.byte	0x02, 0x4a
        /*00de*/ 	.byte	0x80
	.zero		1


	//----- nvinfo : EIATTR_SYSCALL_OFFSETS
	.align		4
        /*00e0*/ 	.byte	0x04, 0x46
        /*00e2*/ 	.short	(.L_45 - .L_44)


	//   ....[0]....
.L_44:
        /*00e4*/ 	.word	0x000061c0


	//   ....[1]....
        /*00e8*/ 	.word	0x000062b0


	//   ....[2]....
        /*00ec*/ 	.word	0x00006960


	//----- nvinfo : EIATTR_MBARRIER_INSTR_OFFSETS
	.align		4
.L_45:
        /*00f0*/ 	.byte	0x04, 0x39
        /*00f2*/ 	.short	(.L_47 - .L_46)


	//   ....[0]....
.L_46:
        /*00f4*/ 	.word	0x00000620
        /*00f8*/ 	.word	0x000000ff
        /*00fc*/ 	.word	0x00000000
        /*0100*/ 	.short	0x0100
        /*0102*/ 	.byte	0x04
	.zero		1


	//   ....[1]....
        /*0104*/ 	.word	0x00000630
        /*0108*/ 	.word	0x000000ff
        /*010c*/ 	.word	0x00000028
        /*0110*/ 	.short	0x0100
        /*0112*/ 	.byte	0x04
	.zero		1


	//   ....[2]....
        /*0114*/ 	.word	0x00000640
        /*0118*/ 	.word	0x000000ff
        /*011c*/ 	.word	0x00000008
        /*0120*/ 	.short	0x0100
        /*0122*/ 	.byte	0x04
	.zero		1


	//   ....[3]....
        /*0124*/ 	.word	0x00000650
        /*0128*/ 	.word	0x000000ff
        /*012c*/ 	.word	0x00000030
        /*0130*/ 	.short	0x0100
        /*0132*/ 	.byte	0x04
	.zero		1


	//   ....[4]....
        /*0134*/ 	.word	0x00000660
        /*0138*/ 	.word	0x000000ff
        /*013c*/ 	.word	0x00000010
        /*0140*/ 	.short	0x0100
        /*0142*/ 	.byte	0x04
	.zero		1


	//   ....[5]....
        /*0144*/ 	.word	0x00000670
        /*0148*/ 	.word	0x000000ff
        /*014c*/ 	.word	0x00000038
        /*0150*/ 	.short	0x0100
        /*0152*/ 	.byte	0x04
	.zero		1


	//   ....[6]....
        /*0154*/ 	.word	0x00000680
        /*0158*/ 	.word	0x000000ff
        /*015c*/ 	.word	0x00000018
        /*0160*/ 	.short	0x0100
        /*0162*/ 	.byte	0x04
	.zero		1


	//   ....[7]....
        /*0164*/ 	.word	0x00000690
        /*0168*/ 	.word	0x000000ff
        /*016c*/ 	.word	0x00000040
        /*0170*/ 	.short	0x0100
        /*0172*/ 	.byte	0x04
	.zero		1


	//   ....[8]....
        /*0174*/ 	.word	0x000006a0
        /*0178*/ 	.word	0x000000ff
        /*017c*/ 	.word	0x00000020
        /*0180*/ 	.short	0x0100
        /*0182*/ 	.byte	0x04
	.zero		1


	//   ....[9]....
        /*0184*/ 	.word	0x000006b0
        /*0188*/ 	.word	0x000000ff
        /*018c*/ 	.word	0x00000048
        /*0190*/ 	.short	0x0100
        /*0192*/ 	.byte	0x04
	.zero		1


	//   ....[10]....
        /*0194*/ 	.word	0x000007d0
        /*0198*/ 	.word	0x000000ff
        /*019c*/ 	.word	0x00000050
        /*01a0*/ 	.short	0x0100
        /*01a2*/ 	.byte	0x04
	.zero		1


	//   ....[11]....
        /*01a4*/ 	.word	0x000007e0
        /*01a8*/ 	.word	0x000000ff
        /*01ac*/ 	.word	0x00000060
        /*01b0*/ 	.short	0x0100
        /*01b2*/ 	.byte	0x04
	.zero		1


	//   ....[12]....
        /*01b4*/ 	.word	0x000007f0
        /*01b8*/ 	.word	0x000000ff
        /*01bc*/ 	.word	0x00000058
        /*01c0*/ 	.short	0x0100
        /*01c2*/ 	.byte	0x04
	.zero		1


	//   ....[13]....
        /*01c4*/ 	.word	0x00000800
        /*01c8*/ 	.word	0x000000ff
        /*01cc*/ 	.word	0x00000068
        /*01d0*/ 	.short	0x0100
        /*01d2*/ 	.byte	0x04
	.zero		1


	//   ....[14]....
        /*01d4*/ 	.word	0x000008e0
        /*01d8*/ 	.word	0x000000ff
        /*01dc*/ 	.word	0x00000070
        /*01e0*/ 	.short	0x0100
        /*01e2*/ 	.byte	0x06
	.zero		1


	//   ....[15]....
        /*01e4*/ 	.word	0x000008f0
        /*01e8*/ 	.word	0x000000ff
        /*01ec*/ 	.word	0x00000078
        /*01f0*/ 	.short	0x0100
        /*01f2*/ 	.byte	0x06
	.zero		1


	//   ....[16]....
        /*01f4*/ 	.word	0x00000a20
        /*01f8*/ 	.word	0x000000ff
        /*01fc*/ 	.word	0x00000080
        /*0200*/ 	.short	0x0100
        /*0202*/ 	.byte	0x06
	.zero		1


	//   ....[17]....
        /*0204*/ 	.word	0x00000a30
        /*0208*/ 	.word	0x000000ff
        /*020c*/ 	.word	0x00000090
        /*0210*/ 	.short	0x0100
        /*0212*/ 	.byte	0x06
	.zero		1


	//   ....[18]....
        /*0214*/ 	.word	0x00000a40
        /*0218*/ 	.word	0x000000ff
        /*021c*/ 	.word	0x00000088
        /*0220*/ 	.short	0x0100
        /*0222*/ 	.byte	0x06
	.zero		1


	//   ....[19]....
        /*0224*/ 	.word	0x00000a50
        /*0228*/ 	.word	0x000000ff
        /*022c*/ 	.word	0x00000098
        /*0230*/ 	.short	0x0100
        /*0232*/ 	.byte	0x06
	.zero		1


	//   ....[20]....
        /*0234*/ 	.word	0x00000b70
        /*0238*/ 	.word	0x000000ff
        /*023c*/ 	.word	0x000000a0
        /*0240*/ 	.short	0x0100
        /*0242*/ 	.byte	0x04
	.zero		1


	//   ....[21]....
        /*0244*/ 	.word	0x00000b80
        /*0248*/ 	.word	0x000000ff
        /*024c*/ 	.word	0x000000c0
        /*0250*/ 	.short	0x0100
        /*0252*/ 	.byte	0x04
	.zero		1


	//   ....[22]....
        /*0254*/ 	.word	0x00000b90
        /*0258*/ 	.word	0x000000ff
        /*025c*/ 	.word	0x000000a8
        /*0260*/ 	.short	0x0100
        /*0262*/ 	.byte	0x04
	.zero		1


	//   ....[23]....
        /*0264*/ 	.word	0x00000ba0
        /*0268*/ 	.word	0x000000ff
        /*026c*/ 	.word	0x000000c8
        /*0270*/ 	.short	0x0100
        /*0272*/ 	.byte	0x04
	.zero		1


	//   ....[24]....
        /*0274*/ 	.word	0x00000bb0
        /*0278*/ 	.word	0x000000ff
        /*027c*/ 	.word	0x000000b0
        /*0280*/ 	.short	0x0100
        /*0282*/ 	.byte	0x04
	.zero		1


	//   ....[25]....
        /*0284*/ 	.word	0x00000bc0
        /*0288*/ 	.word	0x000000ff
        /*028c*/ 	.word	0x000000d0
        /*0290*/ 	.short	0x0100
        /*0292*/ 	.byte	0x04
	.zero		1


	//   ....[26]....
        /*0294*/ 	.word	0x00000bd0
        /*0298*/ 	.word	0x000000ff
        /*029c*/ 	.word	0x000000b8
        /*02a0*/ 	.short	0x0100
        /*02a2*/ 	.byte	0x04
	.zero		1


	//   ....[27]....
        /*02a4*/ 	.word	0x00000be0
        /*02a8*/ 	.word	0x000000ff
        /*02ac*/ 	.word	0x000000d8
        /*02b0*/ 	.short	0x0100
        /*02b2*/ 	.byte	0x04
	.zero		1


	//   ....[28]....
        /*02b4*/ 	.word	0x00000cd0
        /*02b8*/ 	.word	0x000000ff
        /*02bc*/ 	.word	0x000000e0
        /*02c0*/ 	.short	0x0100
        /*02c2*/ 	.byte	0x04
	.zero		1


	//   ....[29]....
        /*02c4*/ 	.word	0x00000ce0
        /*02c8*/ 	.word	0x000000ff
        /*02cc*/ 	.word	0x000000f0
        /*02d0*/ 	.short	0x0100
        /*02d2*/ 	.byte	0x04
	.zero		1


	//   ....[30]....
        /*02d4*/ 	.word	0x00000cf0
        /*02d8*/ 	.word	0x000000ff
        /*02dc*/ 	.word	0x000000e8
        /*02e0*/ 	.short	0x0100
        /*02e2*/ 	.byte	0x04
	.zero		1


	//   ....[31]....
        /*02e4*/ 	.word	0x00000d00
        /*02e8*/ 	.word	0x000000ff
        /*02ec*/ 	.word	0x000000f8
        /*02f0*/ 	.short	0x0100
        /*02f2*/ 	.byte	0x04
	.zero		1


	//   ....[32]....
        /*02f4*/ 	.word	0x00000df0
        /*02f8*/ 	.word	0x000000ff
        /*02fc*/ 	.word	0x00000100
        /*0300*/ 	.short	0x0100
        /*0302*/ 	.byte	0x06
	.zero		1


	//   ....[33]....
        /*0304*/ 	.word	0x00001810
        /*0308*/ 	.word	0x00000003
        /*030c*/ 	.word	0x000000f0
        /*0310*/ 	.short	0x010a
        /*0312*/ 	.byte	0xff
	.zero		1


	//   ....[34]....
        /*0314*/ 	.word	0x00001840
        /*0318*/ 	.word	0x00000003
        /*031c*/ 	.word	0x000000e0
        /*0320*/ 	.short	0x0101
        /*0322*/ 	.byte	0xff
	.zero		1


	//   ....[35]....
        /*0324*/ 	.word	0x00001950
        /*0328*/ 	.word	0x000000ff
        /*032c*/ 	.word	0x00000028
        /*0330*/ 	.short	0x010a
        /*0332*/ 	.byte	0x04
	.zero		1


	//   ....[36]....
        /*0334*/ 	.word	0x00001a10
        /*0338*/ 	.word	0x000000ff
        /*033c*/ 	.word	0x00000028
        /*0340*/ 	.short	0x010a
        /*0342*/ 	.byte	0x07
	.zero		1


	//   ....[37]....
        /*0344*/ 	.word	0x00001b70
        /*0348*/ 	.word	0x000000ff
        /*034c*/ 	.word	0x00000028
        /*0350*/ 	.short	0x010a
        /*0352*/ 	.byte	0x04
	.zero		1


	//   ....[38]....
        /*0354*/ 	.word	0x00001f20
        /*0358*/ 	.word	0x000000ff
        /*035c*/ 	.word	0x00000078
        /*0360*/ 	.short	0x0101
        /*0362*/ 	.byte	0x15
	.zero		1


	//   ....[39]....
        /*0364*/ 	.word	0x00001f40
        /*0368*/ 	.word	0x000000ff
        /*036c*/ 	.word	0x00000028
        /*0370*/ 	.short	0x010a
        /*0372*/ 	.byte	0x04
	.zero		1


	//   ....[40]....
        /*0374*/ 	.word	0x00001fc0
        /*0378*/ 	.word	0x000000ff
        /*037c*/ 	.word	0x00000028
        /*0380*/ 	.short	0x010a
        /*0382*/ 	.byte	0x07
	.zero		1


	//   ....[41]....
        /*0384*/ 	.word	0x00002100
        /*0388*/ 	.word	0x000000ff
        /*038c*/ 	.word	0x00000028
        /*0390*/ 	.short	0x010a
        /*0392*/ 	.byte	0x04
	.zero		1


	//   ....[42]....
        /*0394*/ 	.word	0x000024e0
        /*0398*/ 	.word	0x00000002
        /*039c*/ 	.word	0x00000080
        /*03a0*/ 	.short	0x010a
        /*03a2*/ 	.byte	0xff
	.zero		1


	//   ....[43]....
        /*03a4*/ 	.word	0x000025a0
        /*03a8*/ 	.word	0x00000002
        /*03ac*/ 	.word	0x00000000
        /*03b0*/ 	.short	0x0101
        /*03b2*/ 	.byte	0xff
	.zero		1


	//   ....[44]....
        /*03b4*/ 	.word	0x00002b00
        /*03b8*/ 	.word	0x000000ff
        /*03bc*/ 	.word	0x00000000
        /*03c0*/ 	.short	0x010a
        /*03c2*/ 	.byte	0x04
	.zero		1


	//   ....[45]....
        /*03c4*/ 	.word	0x00002b90
        /*03c8*/ 	.word	0x000000ff
        /*03cc*/ 	.word	0x00000000
        /*03d0*/ 	.short	0x010a
        /*03d2*/ 	.byte	0x05
	.zero		1


	//   ....[46]....
        /*03d4*/ 	.word	0x00002c20
        /*03d8*/ 	.word	0x000000ff
        /*03dc*/ 	.word	0x00000000
        /*03e0*/ 	.short	0x010a
        /*03e2*/ 	.byte	0x05
	.zero		1


	//   ....[47]....
        /*03e4*/ 	.word	0x00002cb0
        /*03e8*/ 	.word	0x000000ff
        /*03ec*/ 	.word	0x00000000
        /*03f0*/ 	.short	0x010a
        /*03f2*/ 	.byte	0x05
	.zero		1


	//   ....[48]....
        /*03f4*/ 	.word	0x00002d50
        /*03f8*/ 	.word	0x00000000
        /*03fc*/ 	.word	0x00000000
        /*0400*/ 	.short	0x010a
        /*0402*/ 	.byte	0xff
	.zero		1


	//   ....[49]....
        /*0404*/ 	.word	0x00002e80
        /*0408*/ 	.word	0x00000000
        /*040c*/ 	.word	0x000000e0
        /*0410*/ 	.short	0x010a
        /*0412*/ 	.byte	0xff
	.zero		1


	//   ....[50]....
        /*0414*/ 	.word	0x00002ef0
        /*0418*/ 	.word	0x00000004
        /*041c*/ 	.word	0x00000000
        /*0420*/ 	.short	0x0101
        /*0422*/ 	.byte	0xff
	.zero		1


	//   ....[51]....
        /*0424*/ 	.word	0x00002f10
        /*0428*/ 	.word	0x000000ff
        /*042c*/ 	.word	0x00000090
        /*0430*/ 	.short	0x010a
        /*0432*/ 	.byte	0x04
	.zero		1


	//   ....[52]....
        /*0434*/ 	.word	0x00003030
        /*0438*/ 	.word	0x00000000
        /*043c*/ 	.word	0x00000080
        /*0440*/ 	.short	0x010a
        /*0442*/ 	.byte	0xff
	.zero		1


	//   ....[53]....
        /*0444*/ 	.word	0x00003130
        /*0448*/ 	.word	0x00000000
        /*044c*/ 	.word	0x00000000
        /*0450*/ 	.short	0x0101
        /*0452*/ 	.byte	0xff
	.zero		1


	//   ....[54]....
        /*0454*/ 	.word	0x000031c0
        /*0458*/ 	.word	0x000000ff
        /*045c*/ 	.word	0x00000090
        /*0460*/ 	.short	0x0106
        /*0462*/ 	.byte	0x04
	.zero		1


	//   ....[55]....
        /*0464*/ 	.word	0x000031e0
        /*0468*/ 	.word	0x000000ff
        /*046c*/ 	.word	0x00000090
        /*0470*/ 	.short	0x010a
        /*0472*/ 	.byte	0x04
	.zero		1


	//   ....[56]....
        /*0474*/ 	.word	0x00003270
        /*0478*/ 	.word	0x000000ff
        /*047c*/ 	.word	0x00000090
        /*0480*/ 	.short	0x0106
        /*0482*/ 	.byte	0x07
	.zero		1


	//   ....[57]....
        /*0484*/ 	.word	0x000032b0
        /*0488*/ 	.word	0x00000000
        /*048c*/ 	.word	0x00000090
        /*0490*/ 	.short	0x010a
        /*0492*/ 	.byte	0xff
	.zero		1


	//   ....[58]....
        /*0494*/ 	.word	0x00003510
        /*0498*/ 	.word	0x000000ff
        /*049c*/ 	.word	0x00000008
        /*04a0*/ 	.short	0x010a
        /*04a2*/ 	.byte	0x05
	.zero		1


	//   ....[59]....
        /*04a4*/ 	.word	0x00003530
        /*04a8*/ 	.word	0x000000ff
        /*04ac*/ 	.word	0x00000008
        /*04b0*/ 	.short	0x010a
        /*04b2*/ 	.byte	0x05
	.zero		1


	//   ....[60]....
        /*04b4*/ 	.word	0x000036d0
        /*04b8*/ 	.word	0x000000ff
        /*04bc*/ 	.word	0x00000008
        /*04c0*/ 	.short	0x010a
        /*04c2*/ 	.byte	0x05
	.zero		1


	//   ....[61]....
        /*04c4*/ 	.word	0x000036f0
        /*04c8*/ 	.word	0x000000ff
        /*04cc*/ 	.word	0x00000008
        /*04d0*/ 	.short	0x010a
        /*04d2*/ 	.byte	0x05
	.zero		1


	//   ....[62]....
        /*04d4*/ 	.word	0x000037c0
        /*04d8*/ 	.word	0x000000ff
        /*04dc*/ 	.word	0x00000000
        /*04e0*/ 	.short	0x0101
        /*04e2*/ 	.byte	0x04
	.zero		1


	//   ....[63]....
        /*04e4*/ 	.word	0x00003b90
        /*04e8*/ 	.word	0x00000000
        /*04ec*/ 	.word	0x00000080
        /*04f0*/ 	.short	0x010a
        /*04f2*/ 	.byte	0xff
	.zero		1


	//   ....[64]....
        /*04f4*/ 	.word	0x00003c50
        /*04f8*/ 	.word	0x00000000
        /*04fc*/ 	.word	0x00000000
        /*0500*/ 	.short	0x0101
        /*0502*/ 	.byte	0xff
	.zero		1


	//   ....[65]....
        /*0504*/ 	.word	0x00003d40
        /*0508*/ 	.word	0x000000ff
        /*050c*/ 	.word	0x00000000
        /*0510*/ 	.short	0x010a
        /*0512*/ 	.byte	0x04
	.zero		1


	//   ....[66]....
        /*0514*/ 	.word	0x00003d50
        /*0518*/ 	.word	0x000000ff
        /*051c*/ 	.word	0x000000c0
        /*0520*/ 	.short	0x010a
        /*0522*/ 	.byte	0x07
	.zero		1


	//   ....[67]....
        /*0524*/ 	.word	0x00003e10
        /*0528*/ 	.word	0x000000ff
        /*052c*/ 	.word	0x00000000
        /*0530*/ 	.short	0x010a
        /*0532*/ 	.byte	0x05
	.zero		1


	//   ....[68]....
        /*0534*/ 	.word	0x00003f60
        /*0538*/ 	.word	0x000000ff
        /*053c*/ 	.word	0x00000000
        /*0540*/ 	.short	0x010a
        /*0542*/ 	.byte	0x07
	.zero		1


	//   ....[69]....
        /*0544*/ 	.word	0x000046d0
        /*0548*/ 	.word	0x000000ff
        /*054c*/ 	.word	0x00000000
        /*0550*/ 	.short	0x010a
        /*0552*/ 	.byte	0x04
	.zero		1


	//   ....[70]....
        /*0554*/ 	.word	0x00004770
        /*0558*/ 	.word	0x000000ff
        /*055c*/ 	.word	0x00000000
        /*0560*/ 	.short	0x010a
        /*0562*/ 	.byte	0x05
	.zero		1


	//   ....[71]....
        /*0564*/ 	.word	0x00004800
        /*0568*/ 	.word	0x000000ff
        /*056c*/ 	.word	0x00000000
        /*0570*/ 	.short	0x010a
        /*0572*/ 	.byte	0x05
	.zero		1


	//   ....[72]....
        /*0574*/ 	.word	0x000048a0
        /*0578*/ 	.word	0x00000000
        /*057c*/ 	.word	0x00000000
        /*0580*/ 	.short	0x010a
        /*0582*/ 	.byte	0xff
	.zero		1


	//   ....[73]....
        /*0584*/ 	.word	0x000048e0
        /*0588*/ 	.word	0x00000000
        /*058c*/ 	.word	0x00000000
        /*0590*/ 	.short	0x010a
        /*0592*/ 	.byte	0xff
	.zero		1


	//   ....[74]....
        /*0594*/ 	.word	0x00004960
        /*0598*/ 	.word	0x000000ff
        /*059c*/ 	.word	0x00000000
        /*05a0*/ 	.short	0x0101
        /*05a2*/ 	.byte	0x04
	.zero		1


	//   ....[75]....
        /*05a4*/ 	.word	0x000049a0
        /*05a8*/ 	.word	0x000000ff
        /*05ac*/ 	.word	0x00000100
        /*05b0*/ 	.short	0x010a
        /*05b2*/ 	.byte	0x3e
	.zero		1


	//   ....[76]....
        /*05b4*/ 	.word	0x00004a00
        /*05b8*/ 	.word	0x000000ff
        /*05bc*/ 	.word	0x00000000
        /*05c0*/ 	.short	0x0101
        /*05c2*/ 	.byte	0x04
	.zero		1


	//   ....[77]....
        /*05c4*/ 	.word	0x00004e10
        /*05c8*/ 	.word	0x00000000
        /*05cc*/ 	.word	0x00000080
        /*05d0*/ 	.short	0x010a
        /*05d2*/ 	.byte	0xff
	.zero		1


	//   ....[78]....
        /*05d4*/ 	.word	0x00004ef0
        /*05d8*/ 	.word	0x00000000
        /*05dc*/ 	.word	0x00000000
        /*05e0*/ 	.short	0x0101
        /*05e2*/ 	.byte	0xff
	.zero		1


	//   ....[79]....
        /*05e4*/ 	.word	0x00005210
        /*05e8*/ 	.word	0x000000ff
        /*05ec*/ 	.word	0x00000078
        /*05f0*/ 	.short	0x010a
        /*05f2*/ 	.byte	0x07
	.zero		1


	//   ....[80]....
        /*05f4*/ 	.word	0x000053f0
        /*05f8*/ 	.word	0x000000ff
        /*05fc*/ 	.word	0x00000060
        /*0600*/ 	.short	0x010a
        /*0602*/ 	.byte	0x05
	.zero		1


	//   ....[81]....
        /*0604*/ 	.word	0x000056f0
        /*0608*/ 	.word	0x000000ff
        /*060c*/ 	.word	0x00000050
        /*0610*/ 	.short	0x010b
        /*0612*/ 	.byte	0x05
	.zero		1


	//   ....[82]....
        /*0614*/ 	.word	0x00005700
        /*0618*/ 	.word	0x000000ff
        /*061c*/ 	.word	0x00000000
        /*0620*/ 	.short	0x0101
        /*0622*/ 	.byte	0x04
	.zero		1


	//   ....[83]....
        /*0624*/ 	.word	0x000057b0
        /*0628*/ 	.word	0x000000ff
        /*062c*/ 	.word	0x00000000
        /*0630*/ 	.short	0x010a
        /*0632*/ 	.byte	0x04
	.zero		1


	//   ....[84]....
        /*0634*/ 	.word	0x00005850
        /*0638*/ 	.word	0x00000000
        /*063c*/ 	.word	0x00000000
        /*0640*/ 	.short	0x010a
        /*0642*/ 	.byte	0xff
	.zero		1


	//   ....[85]....
        /*0644*/ 	.word	0x00005bd0
        /*0648*/ 	.word	0x00000000
        /*064c*/ 	.word	0x00000080
        /*0650*/ 	.short	0x010a
        /*0652*/ 	.byte	0xff
	.zero		1


	//   ....[86]....
        /*0654*/ 	.word	0x00005ce0
        /*0658*/ 	.word	0x00000000
        /*065c*/ 	.word	0x00000000
        /*0660*/ 	.short	0x0101
        /*0662*/ 	.byte	0xff
	.zero		1


	//   ....[87]....
        /*0664*/ 	.word	0x00006640
        /*0668*/ 	.word	0x00000003
        /*066c*/ 	.word	0x00000050
        /*0670*/ 	.short	0x010a
        /*0672*/ 	.byte	0xff
	.zero		1


	//   ....[88]....
        /*0674*/ 	.word	0x00006650
        /*0678*/ 	.word	0x0000004c
        /*067c*/ 	.word	0x000000a0
        /*0680*/ 	.short	0x010a
        /*0682*/ 	.byte	0xff
	.zero		1


	//   ....[89]....
        /*0684*/ 	.word	0x000067a0
        /*0688*/ 	.word	0x00000003
        /*068c*/ 	.word	0x00000050
        /*0690*/ 	.short	0x010a
        /*0692*/ 	.byte	0xff
	.zero		1


	//   ....[90]....
        /*0694*/ 	.word	0x00006840
        /*0698*/ 	.word	0x0000004c
        /*069c*/ 	.word	0x000000a0
        /*06a0*/ 	.short	0x010a
        /*06a2*/ 	.byte	0xff
	.zero		1


	//   ....[91]....
        /*06a4*/ 	.word	0x00006d40
        /*06a8*/ 	.word	0x00000011
        /*06ac*/ 	.word	0x00000000
        /*06b0*/ 	.short	0x0101
        /*06b2*/ 	.byte	0xff
	.zero		1


	//   ....[92]....
        /*06b4*/ 	.word	0x00006ff0
        /*06b8*/ 	.word	0x00000002
        /*06bc*/ 	.word	0x00000000
        /*06c0*/ 	.short	0x0101
        /*06c2*/ 	.byte	0xff
	.zero		1


	//   ....[93]....
        /*06c4*/ 	.word	0x00007290
        /*06c8*/ 	.word	0x00000003
        /*06cc*/ 	.word	0x000000f0
        /*06d0*/ 	.short	0x010a
        /*06d2*/ 	.byte	0xff
	.zero		1


	//   ....[94]....
        /*06d4*/ 	.word	0x000072f0
        /*06d8*/ 	.word	0x00000002
        /*06dc*/ 	.word	0x00000028
        /*06e0*/ 	.short	0x010a
        /*06e2*/ 	.byte	0xff
	.zero		1


	//   ....[95]....
        /*06e4*/ 	.word	0x00007350
        /*06e8*/ 	.word	0x00000002
        /*06ec*/ 	.word	0x00000028
        /*06f0*/ 	.short	0x010a
        /*06f2*/ 	.byte	0xff
	.zero		1


	//   ....[96]....
        /*06f4*/ 	.word	0x000073a0
        /*06f8*/ 	.word	0x00000002
        /*06fc*/ 	.word	0x00000080
        /*0700*/ 	.short	0x010a
        /*0702*/ 	.byte	0xff
	.zero		1


	//   ....[97]....
        /*0704*/ 	.word	0x00007400
        /*0708*/ 	.word	0x00000000
        /*070c*/ 	.word	0x00000000
        /*0710*/ 	.short	0x010a
        /*0712*/ 	.byte	0xff
	.zero		1


	//   ....[98]....
        /*0714*/ 	.word	0x00007460
        /*0718*/ 	.word	0x00000000
        /*071c*/ 	.word	0x00000000
        /*0720*/ 	.short	0x010a
        /*0722*/ 	.byte	0xff
	.zero		1


	//   ....[99]....
        /*0724*/ 	.word	0x000074c0
        /*0728*/ 	.word	0x00000000
        /*072c*/ 	.word	0x00000000
        /*0730*/ 	.short	0x010a
        /*0732*/ 	.byte	0xff
	.zero		1


	//   ....[100]....
        /*0734*/ 	.word	0x00007520
        /*0738*/ 	.word	0x00000000
        /*073c*/ 	.word	0x00000000
        /*0740*/ 	.short	0x010a
        /*0742*/ 	.byte	0xff
	.zero		1


	//   ....[101]....
        /*0744*/ 	.word	0x00007570
        /*0748*/ 	.word	0x00000000
        /*074c*/ 	.word	0x000000e0
        /*0750*/ 	.short	0x010a
        /*0752*/ 	.byte	0xff
	.zero		1


	//   ....[102]....
        /*0754*/ 	.word	0x000075d0
        /*0758*/ 	.word	0x00000000
        /*075c*/ 	.word	0x00000090
        /*0760*/ 	.short	0x010a
        /*0762*/ 	.byte	0xff
	.zero		1


	//   ....[103]....
        /*0764*/ 	.word	0x00007620
        /*0768*/ 	.word	0x00000000
        /*076c*/ 	.word	0x00000080
        /*0770*/ 	.short	0x010a
        /*0772*/ 	.byte	0xff
	.zero		1


	//   ....[104]....
        /*0774*/ 	.word	0x00007680
        /*0778*/ 	.word	0x00000000
        /*077c*/ 	.word	0x00000090
        /*0780*/ 	.short	0x010a
        /*0782*/ 	.byte	0xff
	.zero		1


	//   ....[105]....
        /*0784*/ 	.word	0x000076e0
        /*0788*/ 	.word	0x00000004
        /*078c*/ 	.word	0x00000008
        /*0790*/ 	.short	0x010a
        /*0792*/ 	.byte	0xff
	.zero		1


	//   ....[106]....
        /*0794*/ 	.word	0x000077c0
        /*0798*/ 	.word	0x00000002
        /*079c*/ 	.word	0x00000008
        /*07a0*/ 	.short	0x010a
        /*07a2*/ 	.byte	0xff
	.zero		1


	//   ....[107]....
        /*07a4*/ 	.word	0x00007810
        /*07a8*/ 	.word	0x00000000
        /*07ac*/ 	.word	0x00000080
        /*07b0*/ 	.short	0x010a
        /*07b2*/ 	.byte	0xff
	.zero		1


	//   ....[108]....
        /*07b4*/ 	.word	0x00007880
        /*07b8*/ 	.word	0x00000000
        /*07bc*/ 	.word	0x000000c0
        /*07c0*/ 	.short	0x010a
        /*07c2*/ 	.byte	0xff
	.zero		1


	//   ....[109]....
        /*07c4*/ 	.word	0x000078e0
        /*07c8*/ 	.word	0x00000000
        /*07cc*/ 	.word	0x00000000
        /*07d0*/ 	.short	0x010a
        /*07d2*/ 	.byte	0xff
	.zero		1


	//   ....[110]....
        /*07d4*/ 	.word	0x00007940
        /*07d8*/ 	.word	0x00000000
        /*07dc*/ 	.word	0x00000000
        /*07e0*/ 	.short	0x010a
        /*07e2*/ 	.byte	0xff
	.zero		1


	//   ....[111]....
        /*07e4*/ 	.word	0x000079a0
        /*07e8*/ 	.word	0x00000000
        /*07ec*/ 	.word	0x00000000
        /*07f0*/ 	.short	0x010a
        /*07f2*/ 	.byte	0xff
	.zero		1


	//   ....[112]....
        /*07f4*/ 	.word	0x00007a00
        /*07f8*/ 	.word	0x00000000
        /*07fc*/ 	.word	0x00000000
        /*0800*/ 	.short	0x010a
        /*0802*/ 	.byte	0xff
	.zero		1


	//   ....[113]....
        /*0804*/ 	.word	0x00007a60
        /*0808*/ 	.word	0x00000000
        /*080c*/ 	.word	0x00000100
        /*0810*/ 	.short	0x010a
        /*0812*/ 	.byte	0xff
	.zero		1


	//   ....[114]....
        /*0814*/ 	.word	0x00007ab0
        /*0818*/ 	.word	0x00000000
        /*081c*/ 	.word	0x00000080
        /*0820*/ 	.short	0x010a
        /*0822*/ 	.byte	0xff
	.zero		1


	//   ....[115]....
        /*0824*/ 	.word	0x00007b10
        /*0828*/ 	.word	0x00000000
        /*082c*/ 	.word	0x00000078
        /*0830*/ 	.short	0x010a
        /*0832*/ 	.byte	0xff
	.zero		1


	//   ....[116]....
        /*0834*/ 	.word	0x00007b70
        /*0838*/ 	.word	0x00000003
        /*083c*/ 	.word	0x00000060
        /*0840*/ 	.short	0x010a
        /*0842*/ 	.byte	0xff
	.zero		1


	//   ....[117]....
        /*0844*/ 	.word	0x00007bd0
        /*0848*/ 	.word	0x00000000
        /*084c*/ 	.word	0x00000000
        /*0850*/ 	.short	0x010a
        /*0852*/ 	.byte	0xff
	.zero		1


	//   ....[118]....
        /*0854*/ 	.word	0x00007c20
        /*0858*/ 	.word	0x00000000
        /*085c*/ 	.word	0x00000080
        /*0860*/ 	.short	0x010a
        /*0862*/ 	.byte	0xff
	.zero		1


	//   ....[119]....
        /*0864*/ 	.word	0x00007c70
        /*0868*/ 	.word	0x00000003
        /*086c*/ 	.word	0x00000050
        /*0870*/ 	.short	0x010a
        /*0872*/ 	.byte	0xff
	.zero		1


	//   ....[120]....
        /*0874*/ 	.word	0x00007cc0
        /*0878*/ 	.word	0x0000004c
        /*087c*/ 	.word	0x000000a0
        /*0880*/ 	.short	0x010a
        /*0882*/ 	.byte	0xff
	.zero		1


	//----- nvinfo : EIATTR_NUM_MBARRIERS
	.align		4
.L_47:
        /*0884*/ 	.byte	0x03, 0x38
        /*0886*/ 	.short	0x0021


	//----- nvinfo : EIATTR_EXIT_INSTR_OFFSETS
	.align		4
        /*0888*/ 	.byte	0x04, 0x1c
        /*088a*/ 	.short	(.L_49 - .L_48)


	//   ....[0]....
.L_48:
        /*088c*/ 	.word	0x00002d80


	//   ....[1]....
        /*0890*/ 	.word	0x00003280


	//   ....[2]....
        /*0894*/ 	.word	0x000032e0


	//   ....[3]....
        /*0898*/ 	.word	0x00004c40


	//   ....[4]....
        /*089c*/ 	.word	0x00005880


	//   ....[5]....
        /*08a0*/ 	.word	0x000058c0


	//   ....[6]....
        /*08a4*/ 	.word	0x000071a0


	//   ....[7]....
        /*08a8*/ 	.word	0x00007220


	//   ....[8]....
        /*08ac*/ 	.word	0x00007250


	//   ....[9]....
        /*08b0*/ 	.word	0x00007280


	//----- nvinfo : EIATTR_MAX_THREADS
	.align		4
.L_49:
        /*08b4*/ 	.byte	0x04, 0x05
        /*08b6*/ 	.short	(.L_51 - .L_50)
.L_50:
        /*08b8*/ 	.word	0x00000100
        /*08bc*/ 	.word	0x00000001
        /*08c0*/ 	.word	0x00000001


	//----- nvinfo : EIATTR_CRS_STACK_SIZE
	.align		4
.L_51:
        /*08c4*/ 	.byte	0x04, 0x1e
        /*08c6*/ 	.short	(.L_53 - .L_52)
.L_52:
        /*08c8*/ 	.word	0x00000000


	//----- nvinfo : EIATTR_CBANK_PARAM_SIZE
	.align		4
.L_53:
        /*08cc*/ 	.byte	0x03, 0x19
        /*08ce*/ 	.short	0x0800


	//----- nvinfo : EIATTR_PARAM_CBANK
	.align		4
        /*08d0*/ 	.byte	0x04, 0x0a
        /*08d2*/ 	.short	(.L_55 - .L_54)
	.align		4
.L_54:
        /*08d4*/ 	.word	index@(.nv.constant0._ZN7cutlass13device_kernelINS_4gemm6kernel13GemmUniversalIN4cute5tupleIJiiiiEEENS1_10collective13CollectiveMmaINS1_35MainloopSm100TmaUmmaWarpSpecializedILi5ELi2ELi4ENS5_IJNS4_1CILi2EEENSA_ILi1EEESC_EEEEENS5_IJNSA_ILi128EEENSA_ILi32EEENSA_ILi256EEEEEENS_6half_tENS5_IJlSC_lEEESJ_SK_NS4_8TiledMMAINS4_8MMA_AtomIJNS4_26SM100_MMA_F16BF16_2x1SM_SSISJ_SJ_fLi128ELi32ELNS4_4UMMA5MajorE0ELSP_0ELNSO_7ScaleInE0ELSQ_0EEEEEENS4_6LayoutINS5_IJSC_SC_SC_EEENS5_IJNSA_ILi0EEESV_SV_EEEEENS5_IJNS4_10UnderscoreESY_SY_EEEEENS4_18SM100_TMA_2SM_LOADENS4_14ComposedLayoutINS4_7SwizzleILi3ELi4ELi3EEENS4_18smem_ptr_flag_bitsILi16EEENST_INS5_IJNSA_ILi8EEENSA_ILi64EEEEEENS5_IJS18_SC_EEEEEEEvNS4_8identityES11_S1C_vS1D_EENS_8epilogue10collective18CollectiveEpilogueINS1F_23Sm100TmaWarpSpecializedILi2ELi1ELi16ELb1ELb0EEEJNS5_IJS18_SG_SH_EEENS5_IJNST_IS18_SC_EENST_ISG_SC_EEEEESJ_SK_SJ_SK_NS1F_6fusion15FusionCallbacksIS1J_NS1O_17LinearCombinationISJ_fSJ_fLNS_15FloatRoundStyleE2EEES1K_S1N_JEEENS4_5SM1004TMEM4LOAD26SM100_TMEM_LOAD_32dp32b16xENS4_13SM90_TMA_LOADENS12_INS13_ILi2ELi4ELi3EEES16_NST_INS5_IJS17_SG_EEENS5_IJSG_SC_EEEEEEENS4_39AutoVectorizingCopyWithAssumedAlignmentILi128EEENS4_14SM90_TMA_STOREES23_S25_S25_EEEvvEEEEvNT_6ParamsE)
        /*08d8*/ 	.short	0x0380
        /*08da*/ 	.short	0x0800


	//----- nvinfo : EIATTR_SW_WAR
	.align		4
.L_55:
        /*08dc*/ 	.byte	0x04, 0x36
        /*08de*/ 	.short	(.L_57 - .L_56)
.L_56:
        /*08e0*/ 	.word	0x00000008
.L_57:


//--------------------- .nv.callgraph             --------------------------
	.section	.nv.callgraph,"",@"SHT_CUDA_CALLGRAPH"
	.align	4
	.sectionentsize	8
	.align		4
        /*0000*/ 	.word	0x00000000
	.align		4
        /*0004*/ 	.word	0xffffffff
	.align		4
        /*0008*/ 	.word	index@(_ZN7cutlass13device_kernelINS_4gemm6kernel13GemmUniversalIN4cute5tupleIJiiiiEEENS1_10collective13CollectiveMmaINS1_35MainloopSm100TmaUmmaWarpSpecializedILi5ELi2ELi4ENS5_IJNS4_1CILi2EEENSA_ILi1EEESC_EEEEENS5_IJNSA_ILi128EEENSA_ILi32EEENSA_ILi256EEEEEENS_6half_tENS5_IJlSC_lEEESJ_SK_NS4_8TiledMMAINS4_8MMA_AtomIJNS4_26SM100_MMA_F16BF16_2x1SM_SSISJ_SJ_fLi128ELi32ELNS4_4UMMA5MajorE0ELSP_0ELNSO_7ScaleInE0ELSQ_0EEEEEENS4_6LayoutINS5_IJSC_SC_SC_EEENS5_IJNSA_ILi0EEESV_SV_EEEEENS5_IJNS4_10UnderscoreESY_SY_EEEEENS4_18SM100_TMA_2SM_LOADENS4_14ComposedLayoutINS4_7SwizzleILi3ELi4ELi3EEENS4_18smem_ptr_flag_bitsILi16EEENST_INS5_IJNSA_ILi8EEENSA_ILi64EEEEEENS5_IJS18_SC_EEEEEEEvNS4_8identityES11_S1C_vS1D_EENS_8epilogue10collective18CollectiveEpilogueINS1F_23Sm100TmaWarpSpecializedILi2ELi1ELi16ELb1ELb0EEEJNS5_IJS18_SG_SH_EEENS5_IJNST_IS18_SC_EENST_ISG_SC_EEEEESJ_SK_SJ_SK_NS1F_6fusion15FusionCallbacksIS1J_NS1O_17LinearCombinationISJ_fSJ_fLNS_15FloatRoundStyleE2EEES1K_S1N_JEEENS4_5SM1004TMEM4LOAD26SM100_TMEM_LOAD_32dp32b16xENS4_13SM90_TMA_LOADENS12_INS13_ILi2ELi4ELi3EEES16_NST_INS5_IJS17_SG_EEENS5_IJSG_SC_EEEEEEENS4_39AutoVectorizingCopyWithAssumedAlignmentILi128EEENS4_14SM90_TMA_STOREES23_S25_S25_EEEvvEEEEvNT_6ParamsE)
	.align		4
        /*000c*/ 	.word	index@(__assertfail)
	.align		4
        /*0010*/ 	.word	0x00000000
	.align		4
        /*0014*/ 	.word	0xfffffffe
	.align		4
        /*0018*/ 	.word	0x00000000
	.align		4
        /*001c*/ 	.word	0xfffffffd
	.align		4
        /*0020*/ 	.word	0x00000000
	.align		4
        /*0024*/ 	.word	0xfffffffc


//--------------------- .nv.constant4             --------------------------
	.section	.nv.constant4,"a",@progbits
	.align	8
	.align		8
.nv.constant4:
        /*0000*/ 	.dword	__assertfail
	.align		8
        /*0008*/ 	.dword	__unnamed_1
	.align		8
        /*0010*/ 	.dword	__unnamed_2
	.align		8
        /*0018*/ 	.dword	_ZN40_INTERNAL_9a9a49dd_4_k_cu_7f8168c3_161864cuda3std3__45__cpo5beginE
	.align		8
        /*0020*/ 	.dword	_ZN40_INTERNAL_9a9a49dd_4_k_cu_7f8168c3_161864cuda3std3__45__cpo3endE
	.align		8
        /*0028*/ 	.dword	_ZN40_INTERNAL_9a9a49dd_4_k_cu_7f8168c3_161864cuda3std3__45__cpo6cbeginE
	.align		8
        /*0030*/ 	.dword	_ZN40_INTERNAL_9a9a49dd_4_k_cu_7f8168c3_161864cuda3std3__45__cpo4cendE
	.align		8
        /*0038*/ 	.dword	_ZN40_INTERNAL_9a9a49dd_4_k_cu_7f8168c3_161864cuda3std3__442_GLOBAL__N__9a9a49dd_4_k_cu_7f8168c3_161866ignoreE
	.align		8
        /*0040*/ 	.dword	_ZN40_INTERNAL_9a9a49dd_4_k_cu_7f8168c3_161864cuda3std3__419piecewise_constructE
	.align		8
        /*0048*/ 	.dword	_ZN40_INTERNAL_9a9a49dd_4_k_cu_7f8168c3_161864cuda3std3__48in_placeE
	.align		8
        /*0050*/ 	.dword	_ZN40_INTERNAL_9a9a49dd_4_k_cu_7f8168c3_161864cuda3std6ranges3__45__cpo4swapE
	.align		8
        /*0058*/ 	.dword	_ZN40_INTERNAL_9a9a49dd_4_k_cu_7f8168c3_161864cuda3std6ranges3__45__cpo9iter_moveE
	.align		8
        /*0060*/ 	.dword	_ZN40_INTERNAL_9a9a49dd_4_k_cu_7f8168c3_161864cute7productE
	.align		8
        /*0068*/ 	.dword	_ZN40_INTERNAL_9a9a49dd_4_k_cu_7f8168c3_161864cute1_E
	.align		8
        /*0070*/ 	.dword	$str$25
	.align		8
        /*0078*/ 	.dword	$str$26
	.align		8
        /*0080*/ 	.dword	$str$27
	.align		8
        /*0088*/ 	.dword	$str$28


//--------------------- .text._ZN7cutlass13device_kernelINS_4gemm6kernel13GemmUniversalIN4cute5tupleIJiiiiEEENS1_10collective13CollectiveMmaINS1_35MainloopSm100TmaUmmaWarpSpecializedILi5ELi2ELi4ENS5_IJNS4_1CILi2EEENSA_ILi1EEESC_EEEEENS5_IJNSA_ILi128EEENSA_ILi32EEENSA_ILi256EEEEEENS_6half_tENS5_IJlSC_lEEESJ_SK_NS4_8TiledMMAINS4_8MMA_AtomIJNS4_26SM100_MMA_F16BF16_2x1SM_SSISJ_SJ_fLi128ELi32ELNS4_4UMMA5MajorE0ELSP_0ELNSO_7ScaleInE0ELSQ_0EEEEEENS4_6LayoutINS5_IJSC_SC_SC_EEENS5_IJNSA_ILi0EEESV_SV_EEEEENS5_IJNS4_10UnderscoreESY_SY_EEEEENS4_18SM100_TMA_2SM_LOADENS4_14ComposedLayoutINS4_7SwizzleILi3ELi4ELi3EEENS4_18smem_ptr_flag_bitsILi16EEENST_INS5_IJNSA_ILi8EEENSA_ILi64EEEEEENS5_IJS18_SC_EEEEEEEvNS4_8identityES11_S1C_vS1D_EENS_8epilogue10collective18CollectiveEpilogueINS1F_23Sm100TmaWarpSpecializedILi2ELi1ELi16ELb1ELb0EEEJNS5_IJS18_SG_SH_EEENS5_IJNST_IS18_SC_EENST_ISG_SC_EEEEESJ_SK_SJ_SK_NS1F_6fusion15FusionCallbacksIS1J_NS1O_17LinearCombinationISJ_fSJ_fLNS_15FloatRoundStyleE2EEES1K_S1N_JEEENS4_5SM1004TMEM4LOAD26SM100_TMEM_LOAD_32dp32b16xENS4_13SM90_TMA_LOADENS12_INS13_ILi2ELi4ELi3EEES16_NST_INS5_IJS17_SG_EEENS5_IJSG_SC_EEEEEEENS4_39AutoVectorizingCopyWithAssumedAlignmentILi128EEENS4_14SM90_TMA_STOREES23_S25_S25_EEEvvEEEEvNT_6ParamsE --------------------------
	.section	.text._ZN7cutlass13device_kernelINS_4gemm6kernel13GemmUniversalIN4cute5tupleIJiiiiEEENS1_10collective13CollectiveMmaINS1_35MainloopSm100TmaUmmaWarpSpecializedILi5ELi2ELi4ENS5_IJNS4_1CILi2EEENSA_ILi1EEESC_EEEEENS5_IJNSA_ILi128EEENSA_ILi32EEENSA_ILi256EEEEEENS_6half_tENS5_IJlSC_lEEESJ_SK_NS4_8TiledMMAINS4_8MMA_AtomIJNS4_26SM100_MMA_F16BF16_2x1SM_SSISJ_SJ_fLi128ELi32ELNS4_4UMMA5MajorE0ELSP_0ELNSO_7ScaleInE0ELSQ_0EEEEEENS4_6LayoutINS5_IJSC_SC_SC_EEENS5_IJNSA_ILi0EEESV_SV_EEEEENS5_IJNS4_10UnderscoreESY_SY_EEEEENS4_18SM100_TMA_2SM_LOADENS4_14ComposedLayoutINS4_7SwizzleILi3ELi4ELi3EEENS4_18smem_ptr_flag_bitsILi16EEENST_INS5_IJNSA_ILi8EEENSA_ILi64EEEEEENS5_IJS18_SC_EEEEEEEvNS4_8identityES11_S1C_vS1D_EENS_8epilogue10collective18CollectiveEpilogueINS1F_23Sm100TmaWarpSpecializedILi2ELi1ELi16ELb1ELb0EEEJNS5_IJS18_SG_SH_EEENS5_IJNST_IS18_SC_EENST_ISG_SC_EEEEESJ_SK_SJ_SK_NS1F_6fusion15FusionCallbacksIS1J_NS1O_17LinearCombinationISJ_fSJ_fLNS_15FloatRoundStyleE2EEES1K_S1N_JEEENS4_5SM1004TMEM4LOAD26SM100_TMEM_LOAD_32dp32b16xENS4_13SM90_TMA_LOADENS12_INS13_ILi2ELi4ELi3EEES16_NST_INS5_IJS17_SG_EEENS5_IJSG_SC_EEEEEEENS4_39AutoVectorizingCopyWithAssumedAlignmentILi128EEENS4_14SM90_TMA_STOREES23_S25_S25_EEEvvEEEEvNT_6ParamsE,"ax",@progbits
	.align	128
.text._ZN7cutlass13device_kernelINS_4gemm6kernel13GemmUniversalIN4cute5tupleIJiiiiEEENS1_10collective13CollectiveMmaINS1_35MainloopSm100TmaUmmaWarpSpecializedILi5ELi2ELi4ENS5_IJNS4_1CILi2EEENSA_ILi1EEESC_EEEEENS5_IJNSA_ILi128EEENSA_ILi32EEENSA_ILi256EEEEEENS_6half_tENS5_IJlSC_lEEESJ_SK_NS4_8TiledMMAINS4_8MMA_AtomIJNS4_26SM100_MMA_F16BF16_2x1SM_SSISJ_SJ_fLi128ELi32ELNS4_4UMMA5MajorE0ELSP_0ELNSO_7ScaleInE0ELSQ_0EEEEEENS4_6LayoutINS5_IJSC_SC_SC_EEENS5_IJNSA_ILi0EEESV_SV_EEEEENS5_IJNS4_10UnderscoreESY_SY_EEEEENS4_18SM100_TMA_2SM_LOADENS4_14ComposedLayoutINS4_7SwizzleILi3ELi4ELi3EEENS4_18smem_ptr_flag_bitsILi16EEENST_INS5_IJNSA_ILi8EEENSA_ILi64EEEEEENS5_IJS18_SC_EEEEEEEvNS4_8identityES11_S1C_vS1D_EENS_8epilogue10collective18CollectiveEpilogueINS1F_23Sm100TmaWarpSpecializedILi2ELi1ELi16ELb1ELb0EEEJNS5_IJS18_SG_SH_EEENS5_IJNST_IS18_SC_EENST_ISG_SC_EEEEESJ_SK_SJ_SK_NS1F_6fusion15FusionCallbacksIS1J_NS1O_17LinearCombinationISJ_fSJ_fLNS_15FloatRoundStyleE2EEES1K_S1N_JEEENS4_5SM1004TMEM4LOAD26SM100_TMEM_LOAD_32dp32b16xENS4_13SM90_TMA_LOADENS12_INS13_ILi2ELi4ELi3EEES16_NST_INS5_IJS17_SG_EEENS5_IJSG_SC_EEEEEEENS4_39AutoVectorizingCopyWithAssumedAlignmentILi128EEENS4_14SM90_TMA_STOREES23_S25_S25_EEEvvEEEEvNT_6ParamsE:
        .type           _ZN7cutlass13device_kernelINS_4gemm6kernel13GemmUniversalIN4cute5tupleIJiiiiEEENS1_10collective13CollectiveMmaINS1_35MainloopSm100TmaUmmaWarpSpecializedILi5ELi2ELi4ENS5_IJNS4_1CILi2EEENSA_ILi1EEESC_EEEEENS5_IJNSA_ILi128EEENSA_ILi32EEENSA_ILi256EEEEEENS_6half_tENS5_IJlSC_lEEESJ_SK_NS4_8TiledMMAINS4_8MMA_AtomIJNS4_26SM100_MMA_F16BF16_2x1SM_SSISJ_SJ_fLi128ELi32ELNS4_4UMMA5MajorE0ELSP_0ELNSO_7ScaleInE0ELSQ_0EEEEEENS4_6LayoutINS5_IJSC_SC_SC_EEENS5_IJNSA_ILi0EEESV_SV_EEEEENS5_IJNS4_10UnderscoreESY_SY_EEEEENS4_18SM100_TMA_2SM_LOADENS4_14ComposedLayoutINS4_7SwizzleILi3ELi4ELi3EEENS4_18smem_ptr_flag_bitsILi16EEENST_INS5_IJNSA_ILi8EEENSA_ILi64EEEEEENS5_IJS18_SC_EEEEEEEvNS4_8identityES11_S1C_vS1D_EENS_8epilogue10collective18CollectiveEpilogueINS1F_23Sm100TmaWarpSpecializedILi2ELi1ELi16ELb1ELb0EEEJNS5_IJS18_SG_SH_EEENS5_IJNST_IS18_SC_EENST_ISG_SC_EEEEESJ_SK_SJ_SK_NS1F_6fusion15FusionCallbacksIS1J_NS1O_17LinearCombinationISJ_fSJ_fLNS_15FloatRoundStyleE2EEES1K_S1N_JEEENS4_5SM1004TMEM4LOAD26SM100_TMEM_LOAD_32dp32b16xENS4_13SM90_TMA_LOADENS12_INS13_ILi2ELi4ELi3EEES16_NST_INS5_IJS17_SG_EEENS5_IJSG_SC_EEEEEEENS4_39AutoVectorizingCopyWithAssumedAlignmentILi128EEENS4_14SM90_TMA_STOREES23_S25_S25_EEEvvEEEEvNT_6ParamsE,@function
        .size           _ZN7cutlass13device_kernelINS_4gemm6kernel13GemmUniversalIN4cute5tupleIJiiiiEEENS1_10collective13CollectiveMmaINS1_35MainloopSm100TmaUmmaWarpSpecializedILi5ELi2ELi4ENS5_IJNS4_1CILi2EEENSA_ILi1EEESC_EEEEENS5_IJNSA_ILi128EEENSA_ILi32EEENSA_ILi256EEEEEENS_6half_tENS5_IJlSC_lEEESJ_SK_NS4_8TiledMMAINS4_8MMA_AtomIJNS4_26SM100_MMA_F16BF16_2x1SM_SSISJ_SJ_fLi128ELi32ELNS4_4UMMA5MajorE0ELSP_0ELNSO_7ScaleInE0ELSQ_0EEEEEENS4_6LayoutINS5_IJSC_SC_SC_EEENS5_IJNSA_ILi0EEESV_SV_EEEEENS5_IJNS4_10UnderscoreESY_SY_EEEEENS4_18SM100_TMA_2SM_LOADENS4_14ComposedLayoutINS4_7SwizzleILi3ELi4ELi3EEENS4_18smem_ptr_flag_bitsILi16EEENST_INS5_IJNSA_ILi8EEENSA_ILi64EEEEEENS5_IJS18_SC_EEEEEEEvNS4_8identityES11_S1C_vS1D_EENS_8epilogue10collective18CollectiveEpilogueINS1F_23Sm100TmaWarpSpecializedILi2ELi1ELi16ELb1ELb0EEEJNS5_IJS18_SG_SH_EEENS5_IJNST_IS18_SC_EENST_ISG_SC_EEEEESJ_SK_SJ_SK_NS1F_6fusion15FusionCallbacksIS1J_NS1O_17LinearCombinationISJ_fSJ_fLNS_15FloatRoundStyleE2EEES1K_S1N_JEEENS4_5SM1004TMEM4LOAD26SM100_TMEM_LOAD_32dp32b16xENS4_13SM90_TMA_LOADENS12_INS13_ILi2ELi4ELi3EEES16_NST_INS5_IJS17_SG_EEENS5_IJSG_SC_EEEEEEENS4_39AutoVectorizingCopyWithAssumedAlignmentILi128EEENS4_14SM90_TMA_STOREES23_S25_S25_EEEvvEEEEvNT_6ParamsE,(.L_x_165 - _ZN7cutlass13device_kernelINS_4gemm6kernel13GemmUniversalIN4cute5tupleIJiiiiEEENS1_10collective13CollectiveMmaINS1_35MainloopSm100TmaUmmaWarpSpecializedILi5ELi2ELi4ENS5_IJNS4_1CILi2EEENSA_ILi1EEESC_EEEEENS5_IJNSA_ILi128EEENSA_ILi32EEENSA_ILi256EEEEEENS_6half_tENS5_IJlSC_lEEESJ_SK_NS4_8TiledMMAINS4_8MMA_AtomIJNS4_26SM100_MMA_F16BF16_2x1SM_SSISJ_SJ_fLi128ELi32ELNS4_4UMMA5MajorE0ELSP_0ELNSO_7ScaleInE0ELSQ_0EEEEEENS4_6LayoutINS5_IJSC_SC_SC_EEENS5_IJNSA_ILi0EEESV_SV_EEEEENS5_IJNS4_10UnderscoreESY_SY_EEEEENS4_18SM100_TMA_2SM_LOADENS4_14ComposedLayoutINS4_7SwizzleILi3ELi4ELi3EEENS4_18smem_ptr_flag_bitsILi16EEENST_INS5_IJNSA_ILi8EEENSA_ILi64EEEEEENS5_IJS18_SC_EEEEEEEvNS4_8identityES11_S1C_vS1D_EENS_8epilogue10collective18CollectiveEpilogueINS1F_23Sm100TmaWarpSpecializedILi2ELi1ELi16ELb1ELb0EEEJNS5_IJS18_SG_SH_EEENS5_IJNST_IS18_SC_EENST_ISG_SC_EEEEESJ_SK_SJ_SK_NS1F_6fusion15FusionCallbacksIS1J_NS1O_17LinearCombinationISJ_fSJ_fLNS_15FloatRoundStyleE2EEES1K_S1N_JEEENS4_5SM1004TMEM4LOAD26SM100_TMEM_LOAD_32dp32b16xENS4_13SM90_TMA_LOADENS12_INS13_ILi2ELi4ELi3EEES16_NST_INS5_IJS17_SG_EEENS5_IJSG_SC_EEEEEEENS4_39AutoVectorizingCopyWithAssumedAlignmentILi128EEENS4_14SM90_TMA_STOREES23_S25_S25_EEEvvEEEEvNT_6ParamsE)
        .other          _ZN7cutlass13device_kernelINS_4gemm6kernel13GemmUniversalIN4cute5tupleIJiiiiEEENS1_10collective13CollectiveMmaINS1_35MainloopSm100TmaUmmaWarpSpecializedILi5ELi2ELi4ENS5_IJNS4_1CILi2EEENSA_ILi1EEESC_EEEEENS5_IJNSA_ILi128EEENSA_ILi32EEENSA_ILi256EEEEEENS_6half_tENS5_IJlSC_lEEESJ_SK_NS4_8TiledMMAINS4_8MMA_AtomIJNS4_26SM100_MMA_F16BF16_2x1SM_SSISJ_SJ_fLi128ELi32ELNS4_4UMMA5MajorE0ELSP_0ELNSO_7ScaleInE0ELSQ_0EEEEEENS4_6LayoutINS5_IJSC_SC_SC_EEENS5_IJNSA_ILi0EEESV_SV_EEEEENS5_IJNS4_10UnderscoreESY_SY_EEEEENS4_18SM100_TMA_2SM_LOADENS4_14ComposedLayoutINS4_7SwizzleILi3ELi4ELi3EEENS4_18smem_ptr_flag_bitsILi16EEENST_INS5_IJNSA_ILi8EEENSA_ILi64EEEEEENS5_IJS18_SC_EEEEEEEvNS4_8identityES11_S1C_vS1D_EENS_8epilogue10collective18CollectiveEpilogueINS1F_23Sm100TmaWarpSpecializedILi2ELi1ELi16ELb1ELb0EEEJNS5_IJS18_SG_SH_EEENS5_IJNST_IS18_SC_EENST_ISG_SC_EEEEESJ_SK_SJ_SK_NS1F_6fusion15FusionCallbacksIS1J_NS1O_17LinearCombinationISJ_fSJ_fLNS_15FloatRoundStyleE2EEES1K_S1N_JEEENS4_5SM1004TMEM4LOAD26SM100_TMEM_LOAD_32dp32b16xENS4_13SM90_TMA_LOADENS12_INS13_ILi2ELi4ELi3EEES16_NST_INS5_IJS17_SG_EEENS5_IJSG_SC_EEEEEEENS4_39AutoVectorizingCopyWithAssumedAlignmentILi128EEENS4_14SM90_TMA_STOREES23_S25_S25_EEEvvEEEEvNT_6ParamsE,@"STO_CUDA_ENTRY STV_DEFAULT"
_ZN7cutlass13device_kernelINS_4gemm6kernel13GemmUniversalIN4cute5tupleIJiiiiEEENS1_10collective13CollectiveMmaINS1_35MainloopSm100TmaUmmaWarpSpecializedILi5ELi2ELi4ENS5_IJNS4_1CILi2EEENSA_ILi1EEESC_EEEEENS5_IJNSA_ILi128EEENSA_ILi32EEENSA_ILi256EEEEEENS_6half_tENS5_IJlSC_lEEESJ_SK_NS4_8TiledMMAINS4_8MMA_AtomIJNS4_26SM100_MMA_F16BF16_2x1SM_SSISJ_SJ_fLi128ELi32ELNS4_4UMMA5MajorE0ELSP_0ELNSO_7ScaleInE0ELSQ_0EEEEEENS4_6LayoutINS5_IJSC_SC_SC_EEENS5_IJNSA_ILi0EEESV_SV_EEEEENS5_IJNS4_10UnderscoreESY_SY_EEEEENS4_18SM100_TMA_2SM_LOADENS4_14ComposedLayoutINS4_7SwizzleILi3ELi4ELi3EEENS4_18smem_ptr_flag_bitsILi16EEENST_INS5_IJNSA_ILi8EEENSA_ILi64EEEEEENS5_IJS18_SC_EEEEEEEvNS4_8identityES11_S1C_vS1D_EENS_8epilogue10collective18CollectiveEpilogueINS1F_23Sm100TmaWarpSpecializedILi2ELi1ELi16ELb1ELb0EEEJNS5_IJS18_SG_SH_EEENS5_IJNST_IS18_SC_EENST_ISG_SC_EEEEESJ_SK_SJ_SK_NS1F_6fusion15FusionCallbacksIS1J_NS1O_17LinearCombinationISJ_fSJ_fLNS_15FloatRoundStyleE2EEES1K_S1N_JEEENS4_5SM1004TMEM4LOAD26SM100_TMEM_LOAD_32dp32b16xENS4_13SM90_TMA_LOADENS12_INS13_ILi2ELi4ELi3EEES16_NST_INS5_IJS17_SG_EEENS5_IJSG_SC_EEEEEEENS4_39AutoVectorizingCopyWithAssumedAlignmentILi128EEENS4_14SM90_TMA_STOREES23_S25_S25_EEEvvEEEEvNT_6ParamsE:
[----:B------:R-:W1:Y:S01]  /*0000*/  LDC R1, c[0x0][0x37c] ;  /* 0x0000df00ff017b82 */ /* 0x000e620000000800 */
[----:B------:R-:W2:Y:S01]  /*0010*/  S2R R85, SR_TID.X ;  /* 0x0000000000557919 */ /* 0x000ea20000002100 */
[----:B------:R-:W3:Y:S06]  /*0020*/  LDCU.64 UR8, c[0x0][0x890] ;  /* 0x00011200ff0877ac */ /* 0x000eec0008000a00 */
[----:B------:R-:W4:Y:S01]  /*0030*/  S2UR UR46, SR_CgaCtaId ;  /* 0x00000000002e79c3 */ /* 0x000f220000008800 */
[----:B------:R-:W-:Y:S02]  /*0040*/  PRMT R70, RZ, 0x7610, R70 ;  /* 0x00007610ff467816 */ /* 0x000fe40000000046 */
[----:B------:R-:W-:Y:S01]  /*0050*/  ELECT P1, URZ, PT ;  /* 0x0000000000ff782f */ /* 0x000fe20003820000 */
[----:B------:R-:W1:Y:S01]  /*0060*/  LDCU.64 UR44, c[0x0][0x358] ;  /* 0x00006b00ff2c77ac */ /* 0x000e620008000a00 */
[----:B---3--:R-:W-:-:S04]  /*0070*/  UISETP.NE.U32.AND UP0, UPT, UR8, URZ, UPT ;  /* 0x000000ff0800728c */ /* 0x008fc8000bf05070 */
[----:B------:R-:W-:Y:S02]  /*0080*/  UISETP.NE.AND.EX UP0, UPT, UR9, URZ, UPT, UP0 ;  /* 0x000000ff0900728c */ /* 0x000fe4000bf05300 */
[----:B----4-:R-:W-:Y:S02]  /*0090*/  ULOP3.LUT UR5, UR46, 0x1, URZ, 0xc0, !UPT ;  /* 0x000000012e057892 */ /* 0x010fe4000f8ec0ff */
[----:B------:R-:W-:Y:S01]  /*00a0*/  ULOP3.LUT UR4, UR46, 0x1, URZ, 0x3c, !UPT ;  /* 0x000000012e047892 */ /* 0x000fe2000f8e3cff */
[----:B--2---:R-:W-:-:S03]  /*00b0*/  SHF.R.U32.HI R74, RZ, 0x5, R85 ;  /* 0x00000005ff4a7819 */ /* 0x004fc60000011655 */
[----:B------:R-:W-:Y:S02]  /*00c0*/  IMAD.U32 R12, RZ, RZ, UR5 ;  /* 0x00000005ff0c7e24 */ /* 0x000fe4000f8e00ff */
[----:B------:R-:W-:Y:S01]  /*00d0*/  IMAD.U32 R9, RZ, RZ, UR4 ;  /* 0x00000004ff097e24 */ /* 0x000fe2000f8e00ff */
[----:B------:R-:W2:Y:S02]  /*00e0*/  SHFL.IDX PT, R0, R74, RZ, 0x1f ;  /* 0x00001fff4a007589 */ /* 0x000ea400000e0000 */
[----:B--2---:R-:W-:Y:S01]  /*00f0*/  R2UR UR10, R0 ;  /* 0x00000000000a72ca */ /* 0x004fe200000e0000 */
[----:B-1----:R-:W-:-:S14]  /*0100*/  BRA.U UP0, `(.L_x_0) ;  /* 0x00000001002c7547 */ /* 0x002fdc000b800000 */
[----:B------:R-:W1:Y:S02]  /*0110*/  LDCU.64 UR4, c[0x0][0x888] ;  /* 0x00011100ff0477ac */ /* 0x000e640008000a00 */
[----:B-1----:R-:W-:-:S04]  /*0120*/  UISETP.NE.U32.AND UP0, UPT, UR4, URZ, UPT ;  /* 0x000000ff0400728c */ /* 0x002fc8000bf05070 */
[----:B------:R-:W-:-:S09]  /*0130*/  UISETP.NE.AND.EX UP0, UPT, UR5, URZ, UPT, UP0 ;  /* 0x000000ff0500728c */ /* 0x000fd2000bf05300 */
[----:B------:R-:W-:Y:S05]  /*0140*/  BRA.U !UP0, `(.L_x_1) ;  /* 0x0000000108107547 */ /* 0x000fea000b800000 */
[----:B------:R-:W1:Y:S02]  /*0150*/  LDC.64 R2, c[0x0][0x888] ;  /* 0x00022200ff027b82 */ /* 0x000e640000000a00 */
[----:B-1----:R1:W5:Y:S01]  /*0160*/  LDG.E R35, desc[UR44][R2.64] ;  /* 0x0000002c02237981 */ /* 0x002362000c1e1900 */
[----:B------:R-:W-:Y:S01]  /*0170*/  HFMA2 R70, -RZ, RZ, 0, 5.9604644775390625e-08 ;  /* 0x00000001ff467431 */ /* 0x000fe200000001ff */
[----:B------:R-:W-:Y:S05]  /*0180*/  BRA `(.L_x_0) ;  /* 0x00000000000c7947 */ /* 0x000fea0003800000 */
.L_x_1:
[----:B------:R-:W1:Y:S01]  /*0190*/  LDCU UR4, c[0x0][0x880] ;  /* 0x00011000ff0477ac */ /* 0x000e620008000800 */
[----:B------:R-:W-:Y:S01]  /*01a0*/  HFMA2 R70, -RZ, RZ, 0, 5.9604644775390625e-08 ;  /* 0x00000001ff467431 */ /* 0x000fe200000001ff */
[----:B-1----:R-:W-:-:S07]  /*01b0*/  MOV R35, UR4 ;  /* 0x0000000400237c02 */ /* 0x002fce0008000f00 */
.L_x_0:
[----:B------:R-:W2:Y:S02]  /*01c0*/  LDCU.64 UR4, c[0x0][0x8b0] ;  /* 0x00011600ff0477ac */ /* 0x000ea40008000a00 */
[----:B--2---:R-:W-:-:S04]  /*01d0*/  UISETP.NE.U32.AND UP0, UPT, UR4, URZ, UPT ;  /* 0x000000ff0400728c */ /* 0x004fc8000bf05070 */
[----:B------:R-:W-:-:S09]  /*01e0*/  UISETP.NE.AND.EX UP0, UPT, UR5, URZ, UPT, UP0 ;  /* 0x000000ff0500728c */ /* 0x000fd2000bf05300 */
[----:B------:R-:W-:Y:S05]  /*01f0*/  BRA.U UP0, `(.L_x_2) ;  /* 0x0000000100247547 */ /* 0x000fea000b800000 */
[----:B------:R-:W2:Y:S02]  /*0200*/  LDCU.64 UR4, c[0x0][0x8a8] ;  /* 0x00011500ff0477ac */ /* 0x000ea40008000a00 */
[----:B--2---:R-:W-:-:S04]  /*0210*/  UISETP.NE.U32.AND UP0, UPT, UR4, URZ, UPT ;  /* 0x000000ff0400728c */ /* 0x004fc8000bf05070 */
[----:B------:R-:W-:-:S09]  /*0220*/  UISETP.NE.AND.EX UP0, UPT, UR5, URZ, UPT, UP0 ;  /* 0x000000ff0500728c */ /* 0x000fd2000bf05300 */
[----:B------:R-:W-:Y:S05]  /*0230*/  BRA.U !UP0, `(.L_x_3) ;  /* 0x00000001080c7547 */ /* 0x000fea000b800000 */
[----:B------:R-:W2:Y:S02]  /*0240*/  LDC.64 R32, c[0x0][0x8a8] ;  /* 0x00022a00ff207b82 */ /* 0x000ea40000000a00 */
[----:B--2---:R2:W5:Y:S01]  /*0250*/  LDG.E R32, desc[UR44][R32.64] ;  /* 0x0000002c20207981 */ /* 0x004562000c1e1900 */
[----:B------:R-:W-:Y:S05]  /*0260*/  BRA `(.L_x_2) ;  /* 0x0000000000087947 */ /* 0x000fea0003800000 */
.L_x_3:
[----:B------:R-:W2:Y:S02]  /*0270*/  LDCU UR4, c[0x0][0x8a0] ;  /* 0x00011400ff0477ac */ /* 0x000ea40008000800 */
[----:B--2---:R-:W-:Y:S02]  /*0280*/  MOV R32, UR4 ;  /* 0x0000000400207c02 */ /* 0x004fe40008000f00 */
.L_x_2:
[----:B------:R-:W-:Y:S01]  /*0290*/  IMAD.U32 R0, RZ, RZ, UR10 ;  /* 0x0000000aff007e24 */ /* 0x000fe2000f8e00ff */
[----:B------:R-:W-:Y:S04]  /*02a0*/  BSSY.RECONVERGENT B0, `(.L_x_4) ;  /* 0x000000c000007945 */ /* 0x000fe80003800200 */
[C---:B------:R-:W-:Y:S02]  /*02b0*/  ISETP.NE.OR P2, PT, R0.reuse, 0x1, !P1 ;  /* 0x000000010000780c */ /* 0x040fe40004f45670 */
[----:B------:R-:W-:-:S11]  /*02c0*/  ISETP.NE.OR P0, PT, R0, 0x3, !P1 ;  /* 0x000000030000780c */ /* 0x000fd60004f05670 */
[----:B------:R-:W-:Y:S05]  /*02d0*/  @P2 BRA `(.L_x_5) ;  /* 0x0000000000202947 */ /* 0x000fea0003800000 */
[----:B------:R-:W3:Y:S02]  /*02e0*/  LDCU.64 UR4, c[0x0][0x348] ;  /* 0x00006900ff0477ac */ /* 0x000ee40008000a00 */
[----:B---3--:R-:W-:Y:S02]  /*02f0*/  UIADD3 UR6, UP1, UPT, UR4, 0x80, URZ ;  /* 0x0000008004067890 */ /* 0x008fe4000ff3e0ff */
[----:B------:R-:W-:Y:S02]  /*0300*/  UIADD3 UR4, UP0, UPT, UR4, 0x180, URZ ;  /* 0x0000018004047890 */ /* 0x000fe4000ff1e0ff */
[----:B------:R-:W-:Y:S02]  /*0310*/  UIADD3.X UR7, UPT, UPT, URZ, UR5, URZ, UP1, !UPT ;  /* 0x00000005ff077290 */ /* 0x000fe40008ffe4ff */
[----:B------:R-:W-:-:S07]  /*0320*/  UIADD3.X UR5, UPT, UPT, URZ, UR5, URZ, UP0, !UPT ;  /* 0x00000005ff057290 */ /* 0x000fce00087fe4ff */
[----:B------:R3:W-:Y:S02]  /*0330*/  UTMACCTL.PF [UR6] ;  /* 0x00000000060079b9 */ /* 0x0007e40008040000 */
[----:B------:R3:W-:Y:S02]  /*0340*/  UTMACCTL.PF [UR4] ;  /* 0x00000000040079b9 */ /* 0x0007e40008040000 */
[----:B---3--:R-:W-:Y:S01]  /*0350*/  NOP ;  /* 0x0000000000007918 */ /* 0x008fe20000000000 */
.L_x_5:
[----:B------:R-:W-:Y:S05]  /*0360*/  BSYNC.RECONVERGENT B0 ;  /* 0x0000000000007941 */ /* 0x000fea0003800200 */
.L_x_4:
[----:B------:R-:W-:Y:S04]  /*0370*/  BSSY.RECONVERGENT B0, `(.L_x_6) ;  /* 0x000000a000007945 */ /* 0x000fe80003800200 */
        /* <DEDUP_REMOVED lines=9> */
.L_x_7:
[----:B------:R-:W-:Y:S05]  /*0410*/  BSYNC.RECONVERGENT B0 ;  /* 0x0000000000007941 */ /* 0x000fea0003800200 */
.L_x_6:
[----:B------:R-:W3:Y:S01]  /*0420*/  LDCU.64 UR4, c[0x0][0x888] ;  /* 0x00011100ff0477ac */ /* 0x000ee20008000a00 */
[----:B------:R-:W-:Y:S02]  /*0430*/  UISETP.EQ.U32.AND UP1, UPT, UR8, URZ, UPT ;  /* 0x000000ff0800728c */ /* 0x000fe4000bf22070 */
[----:B------:R-:W-:Y:S02]  /*0440*/  UPLOP3.LUT UP5, UPT, UPT, UPT, UPT, 0x80, 0x8 ;  /* 0x000000000008789c */ /* 0x000fe40003faf070 */
[----:B---3--:R-:W-:-:S04]  /*0450*/  UISETP.NE.U32.AND UP0, UPT, UR4, URZ, UPT ;  /* 0x000000ff0400728c */ /* 0x008fc8000bf05070 */
[----:B------:R-:W-:-:S04]  /*0460*/  UISETP.NE.AND.EX UP0, UPT, UR5, URZ, UPT, UP0 ;  /* 0x000000ff0500728c */ /* 0x000fc8000bf05300 */
[----:B------:R-:W-:-:S04]  /*0470*/  UISETP.EQ.OR.EX UP2, UPT, UR9, URZ, !UP0, UP1 ;  /* 0x000000ff0900728c */ /* 0x000fc8000c742710 */
[----:B------:R-:W-:-:S05]  /*0480*/  UP2UR UR38, UPR, URZ, 0x4 ;  /* 0x00000004ff267883 */ /* 0x000fca0008000000 */
[----:B------:R-:W-:Y:S07]  /*0490*/  BRA.U !UP2, `(.L_x_8) ;  /* 0x000000010a207547 */ /* 0x000fee000b800000 */
[----:B------:R-:W-:Y:S01]  /*04a0*/  UISETP.NE.U32.AND UP2, UPT, UR8, URZ, UPT ;  /* 0x000000ff0800728c */ /* 0x000fe2000bf45070 */
[----:B-----5:R-:W-:Y:S01]  /*04b0*/  FSETP.NEU.AND P0, PT, R35, RZ, PT ;  /* 0x000000ff2300720b */ /* 0x020fe20003f0d000 */
[----:B------:R-:W-:Y:S02]  /*04c0*/  USEL UR4, URZ, 0xffffffff, UP0 ;  /* 0xffffffffff047887 */ /* 0x000fe40008000000 */
[----:B------:R-:W-:-:S10]  /*04d0*/  UISETP.NE.AND.EX UP2, UPT, UR9, URZ, UPT, UP2 ;  /* 0x000000ff0900728c */ /* 0x000fd4000bf45320 */
[----:B------:R-:W-:Y:S01]  /*04e0*/  VOTEU.ANY UP1, P0 ;  /* 0x0000000000ff7886 */ /* 0x000fe20000020100 */
[----:B------:R-:W-:-:S04]  /*04f0*/  @!UP2 USEL UR4, URZ, 0xffffffff, UP1 ;  /* 0xffffffffff04a887 */ /* 0x000fc80008800000 */
[----:B------:R-:W-:-:S04]  /*0500*/  ULOP3.LUT UR4, UR4, 0x1, URZ, 0xc0, !UPT ;  /* 0x0000000104047892 */ /* 0x000fc8000f8ec0ff */
[----:B------:R-:W-:-:S11]  /*0510*/  UISETP.NE.U32.AND UP5, UPT, UR4, 0x1, UPT ;  /* 0x000000010400788c */ /* 0x000fd6000bfa5070 */
.L_x_8:
[----:B------:R-:W3:Y:S01]  /*0520*/  SHFL.IDX PT, R0, R74, RZ, 0x1f ;  /* 0x00001fff4a007589 */ /* 0x000ee200000e0000 */
[----:B------:R-:W-:Y:S01]  /*0530*/  R2UR UR4, R12 ;  /* 0x000000000c0472ca */ /* 0x000fe200000e0000 */
[----:B------:R-:W-:-:S04]  /*0540*/  UISETP.NE.AND UP1, UPT, UR10, 0x2, UPT ;  /* 0x000000020a00788c */ /* 0x000fc8000bf25270 */
[----:B------:R-:W-:-:S08]  /*0550*/  USEL UR37, URZ, 0x1, UP1 ;  /* 0x00000001ff257887 */ /* 0x000fd00008800000 */
[----:B------:R-:W-:-:S06]  /*0560*/  UISETP.EQ.AND UP2, UPT, UR4, URZ, !UP1 ;  /* 0x000000ff0400728c */ /* 0x000fcc000cf42270 */
[----:B------:R-:W-:Y:S02]  /*0570*/  PLOP3.LUT P5, PT, P1, PT, UP2, 0x80, 0x8 ;  /* 0x000000000008781c */ /* 0x000fe40000faf028 */
[----:B---3--:R-:W-:-:S13]  /*0580*/  ISETP.NE.AND P0, PT, R0, RZ, PT ;  /* 0x000000ff0000720c */ /* 0x008fda0003f05270 */
[----:B------:R-:W-:Y:S05]  /*0590*/  @P0 BRA `(.L_x_9) ;  /* 0x00000000004c0947 */ /* 0x000fea0003800000 */
[----:B------:R-:W-:Y:S01]  /*05a0*/  UMOV UR4, 0x400 ;  /* 0x0000040000047882 */ /* 0x000fe20000000000 */
[----:B------:R-:W-:Y:S01]  /*05b0*/  UMOV UR6, 0x1 ;  /* 0x0000000100067882 */ /* 0x000fe20000000000 */
[----:B------:R-:W-:Y:S02]  /*05c0*/  ULEA UR4, UR46, UR4, 0x18 ;  /* 0x000000042e047291 */ /* 0x000fe4000f8ec0ff */
[----:B------:R-:W-:-:S04]  /*05d0*/  UIADD3 UR6, UPT, UPT, -UR6, 0x100000, URZ ;  /* 0x0010000006067890 */ /* 0x000fc8000fffe1ff */
[----:B------:R-:W-:Y:S02]  /*05e0*/  USHF.L.U32 UR7, UR6, 0xb, URZ ;  /* 0x0000000b06077899 */ /* 0x000fe400080006ff */
[----:B------:R-:W-:Y:S01]  /*05f0*/  USHF.L.U32 UR6, UR6, 0x1, URZ ;  /* 0x0000000106067899 */ /* 0x000fe200080006ff */
[----:B------:R-:W-:Y:S01]  /*0600*/  ELECT P0, URZ, PT ;  /* 0x0000000000ff782f */ /* 0x000fe20003800000 */
[----:B------:R-:W3:Y:S10]  /*0610*/  FENCE.VIEW.ASYNC.S ;  /* 0x00000000000073c6 */ /* 0x000ef40000000000 */
[----:B---3--:R3:W4:Y:S01]  /*0620*/  SYNCS.EXCH.64 URZ, [UR4], UR6 ;  /* 0x0000000604ff75b2 */ /* 0x0087220008000100 */
[----:B------:R3:W1:Y:S01]  /*0630*/  SYNCS.EXCH.64 URZ, [UR4+0x28], UR6 ;  /* 0x0000280604ff75b2 */ /* 0x0006620008000100 */
        /* <DEDUP_REMOVED lines=8> */
[----:B------:R-:W-:Y:S01]  /*06c0*/  NOP ;  /* 0x0000000000007918 */ /* 0x000fe20000000000 */
.L_x_9:
[----:B------:R-:W2:Y:S01]  /*06d0*/  SHFL.IDX PT, R0, R74, RZ, 0x1f ;  /* 0x00001fff4a007589 */ /* 0x000ea200000e0000 */
[----:B------:R-:W-:Y:S01]  /*06e0*/  NOP ;  /* 0x0000000000007918 */ /* 0x000fe20000000000 */
[----:B--2---:R-:W-:-:S13]  /*06f0*/  ISETP.NE.AND P0, PT, R0, 0x1, PT ;  /* 0x000000010000780c */ /* 0x004fda0003f05270 */
[----:B------:R-:W-:Y:S05]  /*0700*/  @P0 BRA `(.L_x_10) ;  /* 0x0000000000440947 */ /* 0x000fea0003800000 */
[----:B---3--:R-:W-:Y:S01]  /*0710*/  UMOV UR4, 0x400 ;  /* 0x0000040000047882 */ /* 0x008fe20000000000 */
[----:B------:R-:W-:Y:S01]  /*0720*/  UMOV UR8, 0x20 ;  /* 0x0000002000087882 */ /* 0x000fe20000000000 */
[----:B------:R-:W-:Y:S01]  /*0730*/  UMOV UR6, 0x80 ;  /* 0x0000008000067882 */ /* 0x000fe20000000000 */
[----:B------:R-:W-:Y:S02]  /*0740*/  ULEA UR4, UR46, UR4, 0x18 ;  /* 0x000000042e047291 */ /* 0x000fe4000f8ec0ff */
[----:B------:R-:W-:-:S04]  /*0750*/  UIADD3 UR8, UPT, UPT, -UR8, 0x100000, URZ ;  /* 0x0010000008087890 */ /* 0x000fc8000fffe1ff */
[----:B------:R-:W-:Y:S02]  /*0760*/  USHF.L.U32 UR9, UR8, 0xb, URZ ;  /* 0x0000000b08097899 */ /* 0x000fe400080006ff */
[----:B------:R-:W-:Y:S02]  /*0770*/  USHF.L.U32 UR8, UR8, 0x1, URZ ;  /* 0x0000000108087899 */ /* 0x000fe400080006ff */
[----:B------:R-:W-:-:S04]  /*0780*/  UIADD3 UR6, UPT, UPT, -UR6, 0x100000, URZ ;  /* 0x0010000006067890 */ /* 0x000fc8000fffe1ff */
[----:B------:R-:W-:Y:S02]  /*0790*/  USHF.L.U32 UR7, UR6, 0xb, URZ ;  /* 0x0000000b06077899 */ /* 0x000fe400080006ff */
[----:B------:R-:W-:Y:S01]  /*07a0*/  USHF.L.U32 UR6, UR6, 0x1, URZ ;  /* 0x0000000106067899 */ /* 0x000fe200080006ff */
[----:B------:R-:W-:Y:S01]  /*07b0*/  ELECT P0, URZ, PT ;  /* 0x0000000000ff782f */ /* 0x000fe20003800000 */
[----:B------:R-:W2:Y:S02]  /*07c0*/  FENCE.VIEW.ASYNC.S ;  /* 0x00000000000073c6 */ /* 0x000ea40000000000 */
[----:B--2---:R2:W3:Y:S08]  /*07d0*/  SYNCS.EXCH.64 URZ, [UR4+0x50], UR8 ;  /* 0x0000500804ff75b2 */ /* 0x0044f00008000100 */
[----:B------:R2:W1:Y:S01]  /*07e0*/  SYNCS.EXCH.64 URZ, [UR4+0x60], UR6 ;  /* 0x0000600604ff75b2 */ /* 0x0004620008000100 */
[----:B------:R2:W1:Y:S01]  /*07f0*/  SYNCS.EXCH.64 URZ, [UR4+0x58], UR8 ;  /* 0x0000580804ff75b2 */ /* 0x0004620008000100 */
[----:B------:R2:W1:Y:S01]  /*0800*/  SYNCS.EXCH.64 URZ, [UR4+0x68], UR6 ;  /* 0x0000680604ff75b2 */ /* 0x0004620008000100 */
[----:B------:R-:W-:Y:S01]  /*0810*/  NOP ;  /* 0x0000000000007918 */ /* 0x000fe20000000000 */
.L_x_10:
[----:B------:R-:W4:Y:S01]  /*0820*/  SHFL.IDX PT, R0, R74, RZ, 0x1f ;  /* 0x00001fff4a007589 */ /* 0x000f2200000e0000 */
[----:B------:R-:W-:Y:S01]  /*0830*/  NOP ;  /* 0x0000000000007918 */ /* 0x000fe20000000000 */
[----:B----4-:R-:W-:-:S13]  /*0840*/  ISETP.NE.AND P0, PT, R0, 0x3, PT ;  /* 0x000000030000780c */ /* 0x010fda0003f05270 */
[----:B------:R-:W-:Y:S05]  /*0850*/  @P0 BRA `(.L_x_11) ;  /* 0x00000000002c0947 */ /* 0x000fea0003800000 */
[----:B--23--:R-:W-:Y:S01]  /*0860*/  UMOV UR6, 0x400 ;  /* 0x0000040000067882 */ /* 0x00cfe20000000000 */
[----:B------:R-:W-:Y:S01]  /*0870*/  UMOV UR4, 0x20 ;  /* 0x0000002000047882 */ /* 0x000fe20000000000 */
[----:B------:R-:W-:Y:S02]  /*0880*/  ULEA UR6, UR46, UR6, 0x18 ;  /* 0x000000062e067291 */ /* 0x000fe4000f8ec0ff */
[----:B------:R-:W-:-:S04]  /*0890*/  UIADD3 UR4, UPT, UPT, -UR4, 0x100000, URZ ;  /* 0x0010000004047890 */ /* 0x000fc8000fffe1ff */
[----:B------:R-:W-:Y:S02]  /*08a0*/  USHF.L.U32 UR5, UR4, 0xb, URZ ;  /* 0x0000000b04057899 */ /* 0x000fe400080006ff */
[----:B------:R-:W-:Y:S01]  /*08b0*/  USHF.L.U32 UR4, UR4, 0x1, URZ ;  /* 0x0000000104047899 */ /* 0x000fe200080006ff */
[----:B------:R-:W-:Y:S01]  /*08c0*/  ELECT P0, URZ, PT ;  /* 0x0000000000ff782f */ /* 0x000fe20003800000 */
[----:B------:R-:W2:Y:S10]  /*08d0*/  FENCE.VIEW.ASYNC.S ;  /* 0x00000000000073c6 */ /* 0x000eb40000000000 */
[----:B--2---:R4:W2:Y:S01]  /*08e0*/  SYNCS.EXCH.64 URZ, [UR6+0x70], UR4 ;  /* 0x0000700406ff75b2 */ /* 0x0048a20008000100 */
[----:B------:R4:W3:Y:S02]  /*08f0*/  SYNCS.EXCH.64 URZ, [UR6+0x78], UR4 ;  /* 0x0000780406ff75b2 */ /* 0x0008e40008000100 */
[----:B----4-:R-:W-:Y:S01]  /*0900*/  NOP ;  /* 0x0000000000007918 */ /* 0x010fe20000000000 */
.L_x_11:
[----:B------:R-:W4:Y:S01]  /*0910*/  SHFL.IDX PT, R0, R74, RZ, 0x1f ;  /* 0x00001fff4a007589 */ /* 0x000f2200000e0000 */
[----:B------:R-:W-:Y:S01]  /*0920*/  NOP ;  /* 0x0000000000007918 */ /* 0x000fe20000000000 */
[----:B----4-:R-:W-:-:S13]  /*0930*/  ISETP.NE.AND P0, PT, R0, 0x4, PT ;  /* 0x000000040000780c */ /* 0x010fda0003f05270 */
[----:B------:R-:W-:Y:S05]  /*0940*/  @P0 BRA `(.L_x_12) ;  /* 0x0000000000480947 */ /* 0x000fea0003800000 */
[----:B--23--:R-:W-:Y:S01]  /*0950*/  UMOV UR4, 0x1e0 ;  /* 0x000001e000047882 */ /* 0x00cfe20000000000 */
[----:B------:R-:W-:Y:S01]  /*0960*/  UMOV UR6, 0x400 ;  /* 0x0000040000067882 */ /* 0x000fe20000000000 */
[----:B------:R-:W-:Y:S01]  /*0970*/  USEL UR4, UR4, 0x1a0, UP5 ;  /* 0x000001a004047887 */ /* 0x000fe2000a800000 */
        /* <DEDUP_REMOVED lines=10> */
[----:B--2---:R4:W2:Y:S08]  /*0a20*/  SYNCS.EXCH.64 URZ, [UR6+0x80], UR8 ;  /* 0x0000800806ff75b2 */ /* 0x0048b00008000100 */
[----:B------:R4:W3:Y:S01]  /*0a30*/  SYNCS.EXCH.64 URZ, [UR6+0x90], UR4 ;  /* 0x0000900406ff75b2 */ /* 0x0008e20008000100 */
[----:B------:R4:W1:Y:S01]  /*0a40*/  SYNCS.EXCH.64 URZ, [UR6+0x88], UR8 ;  /* 0x0000880806ff75b2 */ /* 0x0008620008000100 */
[----:B------:R4:W1:Y:S02]  /*0a50*/  SYNCS.EXCH.64 URZ, [UR6+0x98], UR4 ;  /* 0x0000980406ff75b2 */ /* 0x0008640008000100 */
[----:B----4-:R-:W-:Y:S01]  /*0a60*/  NOP ;  /* 0x0000000000007918 */ /* 0x010fe20000000000 */
.L_x_12:
[----:B------:R-:W4:Y:S01]  /*0a70*/  SHFL.IDX PT, R0, R74, RZ, 0x1f ;  /* 0x00001fff4a007589 */ /* 0x000f2200000e0000 */
[----:B------:R-:W-:Y:S01]  /*0a80*/  NOP ;  /* 0x0000000000007918 */ /* 0x000fe20000000000 */
[----:B----4-:R-:W-:-:S13]  /*0a90*/  ISETP.NE.AND P0, PT, R0, 0x5, PT ;  /* 0x000000050000780c */ /* 0x010fda0003f05270 */
[----:B------:R-:W-:Y:S05]  /*0aa0*/  @P0 BRA `(.L_x_13) ;  /* 0x0000000000540947 */ /* 0x000fea0003800000 */
[----:B--23--:R-:W-:Y:S01]  /*0ab0*/  UMOV UR4, 0x400 ;  /* 0x0000040000047882 */ /* 0x00cfe20000000000 */
        /* <DEDUP_REMOVED lines=14> */
[----:B------:R4:W1:Y:S01]  /*0ba0*/  SYNCS.EXCH.64 URZ, [UR4+0xc8], UR8 ;  /* 0x0000c80804ff75b2 */ /* 0x0008620008000100 */
[----:B------:R4:W1:Y:S01]  /*0bb0*/  SYNCS.EXCH.64 URZ, [UR4+0xb0], UR6 ;  /* 0x0000b00604ff75b2 */ /* 0x0008620008000100 */
[----:B------:R4:W1:Y:S01]  /*0bc0*/  SYNCS.EXCH.64 URZ, [UR4+0xd0], UR8 ;  /* 0x0000d00804ff75b2 */ /* 0x0008620008000100 */
[----:B------:R4:W1:Y:S01]  /*0bd0*/  SYNCS.EXCH.64 URZ, [UR4+0xb8], UR6 ;  /* 0x0000b80604ff75b2 */ /* 0x0008620008000100 */
[----:B------:R4:W1:Y:S02]  /*0be0*/  SYNCS.EXCH.64 URZ, [UR4+0xd8], UR8 ;  /* 0x0000d80804ff75b2 */ /* 0x0008640008000100 */
[----:B----4-:R-:W-:Y:S01]  /*0bf0*/  NOP ;  /* 0x0000000000007918 */ /* 0x010fe20000000000 */
.L_x_13:
[----:B------:R-:W4:Y:S01]  /*0c00*/  SHFL.IDX PT, R0, R74, RZ, 0x1f ;  /* 0x00001fff4a007589 */ /* 0x000f2200000e0000 */
[----:B------:R-:W-:Y:S01]  /*0c10*/  ISETP.NE.OR P1, PT, RZ, UR10, !P1 ;  /* 0x0000000aff007c0c */ /* 0x000fe2000cf25670 */
        /* <DEDUP_REMOVED lines=12> */
[----:B------:R4:W3:Y:S01]  /*0ce0*/  SYNCS.EXCH.64 URZ, [UR4+0xf0], UR6 ;  /* 0x0000f00604ff75b2 */ /* 0x0008e20008000100 */
[----:B------:R4:W1:Y:S01]  /*0cf0*/  SYNCS.EXCH.64 URZ, [UR4+0xe8], UR6 ;  /* 0x0000e80604ff75b2 */ /* 0x0008620008000100 */
[----:B------:R4:W1:Y:S02]  /*0d00*/  SYNCS.EXCH.64 URZ, [UR4+0xf8], UR6 ;  /* 0x0000f80604ff75b2 */ /* 0x0008640008000100 */
[----:B----4-:R-:W-:Y:S01]  /*0d10*/  NOP ;  /* 0x0000000000007918 */ /* 0x010fe20000000000 */
.L_x_14:
[----:B------:R-:W-:Y:S01]  /*0d20*/  VOTEU.ALL UP1, P1 ;  /* 0x0000000000ff7886 */ /* 0x000fe20000820000 */
[----:B--23--:R-:W2:Y:S01]  /*0d30*/  LDCU UR7, c[0x0][0x36c] ;  /* 0x00006d80ff0777ac */ /* 0x00cea20008000800 */
[----:B------:R-:W-:Y:S01]  /*0d40*/  NOP ;  /* 0x0000000000007918 */ /* 0x000fe20000000000 */
[----:B------:R-:W-:Y:S01]  /*0d50*/  LOP3.LUT R10, R85, 0x1f, RZ, 0xc0, !PT ;  /* 0x0000001f550a7812 */ /* 0x000fe200078ec0ff */
[----:B------:R-:W-:Y:S01]  /*0d60*/  UMOV UR4, 0x20 ;  /* 0x0000002000047882 */ /* 0x000fe20000000000 */
[----:B------:R-:W-:Y:S01]  /*0d70*/  @!UP1 UMOV UR6, 0x400 ;  /* 0x0000040000069882 */ /* 0x000fe20000000000 */
[----:B------:R-:W-:-:S04]  /*0d80*/  @!UP1 UIADD3 UR4, UPT, UPT, -UR4, 0x100000, URZ ;  /* 0x0010000004049890 */ /* 0x000fc8000fffe1ff */
[----:B------:R-:W-:Y:S02]  /*0d90*/  @!UP1 USHF.L.U32 UR5, UR4, 0xb, URZ ;  /* 0x0000000b04059899 */ /* 0x000fe400080006ff */
[----:B------:R-:W-:Y:S02]  /*0da0*/  @!UP1 USHF.L.U32 UR4, UR4, 0x1, URZ ;  /* 0x0000000104049899 */ /* 0x000fe400080006ff */
[----:B------:R-:W-:Y:S01]  /*0db0*/  @!UP1 ULEA UR6, UR46, UR6, 0x18 ;  /* 0x000000062e069291 */ /* 0x000fe2000f8ec0ff */
[----:B------:R-:W-:Y:S01]  /*0dc0*/  VOTEU.ALL UP1, P1 ;  /* 0x0000000000ff7886 */ /* 0x000fe20000820000 */
[----:B------:R-:W-:Y:S01]  /*0dd0*/  UISETP.NE.AND UP4, UPT, UR10, URZ, UPT ;  /* 0x000000ff0a00728c */ /* 0x000fe2000bf85270 */
[----:B------:R-:W3:Y:S09]  /*0de0*/  FENCE.VIEW.ASYNC.S ;  /* 0x00000000000073c6 */ /* 0x000ef20000000000 */
[----:B---3--:R3:W4:Y:S01]  /*0df0*/  @!UP1 SYNCS.EXCH.64 URZ, [UR6+0x100], UR4 ;  /* 0x0001000406ff95b2 */ /* 0x0087220008000100 */
[----:B--2---:R-:W-:-:S09]  /*0e00*/  UISETP.EQ.U32.AND UP1, UPT, UR7, 0x1, UPT ;  /* 0x000000010700788c */ /* 0x004fd2000bf22070 */
[----:B------:R-:W-:Y:S05]  /*0e10*/  BRA.U !UP1, `(.L_x_15) ;  /* 0x0000000109087547 */ /* 0x000fea000b800000 */
[----:B-1--4-:R-:W-:Y:S01]  /*0e20*/  UCGABAR_ARV ;  /* 0x00000000000079c7 */ /* 0x012fe20008000000 */
[----:B------:R-:W-:Y:S05]  /*0e30*/  BRA `(.L_x_16) ;  /* 0x0000000000047947 */ /* 0x000fea0003800000 */
.L_x_15:
[----:B-1--4-:R-:W-:Y:S01]  /*0e40*/  NOP ;  /* 0x0000000000007918 */ /* 0x012fe20000000000 */
.L_x_16:
[----:B------:R-:W1:Y:S01]  /*0e50*/  S2R R69, SR_CTAID.Y ;  /* 0x0000000000457919 */ /* 0x000e620000002600 */
[----:B------:R-:W-:-:S05]  /*0e60*/  CS2R.32 R68, SR_CgaSize ;  /* 0x0000000000447805 */ /* 0x000fca0000008a00 */
[----:B------:R-:W-:-:S05]  /*0e70*/  IMAD R68, R68, -0xa0, RZ ;  /* 0xffffff6044447824 */ /* 0x000fca00078e02ff */
[----:B---3--:R-:W-:-:S14]  /*0e80*/  R2UR UR4, R68 ;  /* 0x00000000440472ca */ /* 0x008fdc00000e0000 */
[----:B------:R-:W2:Y:S01]  /*0e90*/  LDCU UR4, c[0x0][UR4+0x2b4] ;  /* 0x00005680040477ac */ /* 0x000ea20008000800 */
[----:B------:R-:W-:-:S05]  /*0ea0*/  CS2R.32 R0, SR_CgaSize ;  /* 0x0000000000007805 */ /* 0x000fca0000008a00 */
[----:B------:R-:W-:-:S06]  /*0eb0*/  IMAD R0, R0, -0xa0, RZ ;  /* 0xffffff6000007824 */ /* 0x000fcc00078e02ff */
[----:B------:R-:W3:Y:S01]  /*0ec0*/  LDC R0, c[0x0][R0+0x2a4] ;  /* 0x0000a90000007b82 */ /* 0x000ee20000000800 */
[----:B------:R-:W-:Y:S01]  /*0ed0*/  PRMT R8, RZ, 0x7610, R8 ;  /* 0x00007610ff087816 */ /* 0x000fe20000000008 */
[----:B------:R-:W4:Y:S01]  /*0ee0*/  S2R R11, SR_CTAID.X ;  /* 0x00000000000b7919 */ /* 0x000f220000002500 */
[----:B------:R-:W-:-:S05]  /*0ef0*/  CS2R.32 R68, SR_CgaSize ;  /* 0x0000000000447805 */ /* 0x000fca0000008a00 */
[----:B------:R-:W-:-:S05]  /*0f00*/  IMAD R68, R68, -0xa0, RZ ;  /* 0xffffff6044447824 */ /* 0x000fca00078e02ff */
[----:B------:R-:W-:-:S14]  /*0f10*/  R2UR UR5, R68 ;  /* 0x00000000440572ca */ /* 0x000fdc00000e0000 */
[----:B------:R-:W3:Y:S01]  /*0f20*/  LDCU UR5, c[0x0][UR5+0x2b0] ;  /* 0x00005600050577ac */ /* 0x000ee20008000800 */
[----:B------:R-:W-:Y:S01]  /*0f30*/  UISETP.NE.AND UP2, UPT, UR10, 0x2, UPT ;  /* 0x000000020a00788c */ /* 0x000fe2000bf45270 */
[----:B------:R-:W2:Y:S01]  /*0f40*/  LDC R13, c[0x0][0xb24] ;  /* 0x0002c900ff0d7b82 */ /* 0x000ea20000000800 */
[----:B------:R-:W-:-:S05]  /*0f50*/  CS2R.32 R2, SR_CgaSize ;  /* 0x0000000000027805 */ /* 0x000fca0000008a00 */
[----:B------:R-:W-:-:S06]  /*0f60*/  IMAD R2, R2, -0xa0, RZ ;  /* 0xffffff6002027824 */ /* 0x000fcc00078e02ff */
[----:B------:R-:W3:Y:S08]  /*0f70*/  LDC R2, c[0x0][R2+0x2a0] ;  /* 0x0000a80002027b82 */ /* 0x000ef00000000800 */
[----:B------:R-:W3:Y:S01]  /*0f80*/  LDC R26, c[0x0][0xb24] ;  /* 0x0002c900ff1a7b82 */ /* 0x000ee20000000800 */
[----:B-1----:R-:W-:-:S07]  /*0f90*/  I2FP.F32.U32 R3, R69 ;  /* 0x0000004500037245 */ /* 0x002fce0000201000 */
[----:B------:R-:W1:Y:S01]  /*0fa0*/  S2UR UR60, SR_CTAID.Z ;  /* 0x00000000003c79c3 */ /* 0x000e620000002700 */
[----:B--2---:R-:W-:Y:S01]  /*0fb0*/  ISETP.GE.AND P0, PT, R13, 0x1, PT ;  /* 0x000000010d00780c */ /* 0x004fe20003f06270 */
[----:B----4-:R-:W-:Y:S01]  /*0fc0*/  IMAD.MOV.U32 R63, RZ, RZ, R11 ;  /* 0x000000ffff3f7224 */ /* 0x010fe200078e000b */
[----:B------:R-:W-:Y:S01]  /*0fd0*/  I2FP.F32.U32 R4, R11 ;  /* 0x0000000b00047245 */ /* 0x000fe20000201000 */
[----:B------:R-:W-:Y:S01]  /*0fe0*/  FMUL R3, R3, UR4 ;  /* 0x0000000403037c20 */ /* 0x000fe20008400000 */
[----:B------:R-:W2:Y:S03]  /*0ff0*/  LDCU UR4, c[0x0][0xb30] ;  /* 0x00016600ff0477ac */ /* 0x000ea60008000800 */
[----:B---3--:R-:W-:Y:S01]  /*1000*/  FMUL R4, R4, UR5 ;  /* 0x0000000504047c20 */ /* 0x008fe20008400000 */
[----:B------:R-:W3:Y:S08]  /*1010*/  F2I.U32.TRUNC.NTZ R62, R3 ;  /* 0x00000003003e7305 */ /* 0x000ef0000020f000 */
[----:B------:R-:W4:Y:S01]  /*1020*/  F2I.U32.TRUNC.NTZ R68, R4 ;  /* 0x0000000400447305 */ /* 0x000f22000020f000 */
[----:B--2---:R-:W-:Y:S01]  /*1030*/  UISETP.NE.AND UP3, UPT, UR4, 0x1, UPT ;  /* 0x000000010400788c */ /* 0x004fe2000bf65270 */
[----:B---3--:R-:W-:-:S05]  /*1040*/  IADD3 R62, PT, PT, -R62, RZ, RZ ;  /* 0x000000ff3e3e7210 */ /* 0x008fca0007ffe1ff */
[----:B------:R-:W-:Y:S01]  /*1050*/  IMAD R62, R0, R62, R69 ;  /* 0x0000003e003e7224 */ /* 0x000fe200078e0245 */
[----:B------:R-:W-:Y:S01]  /*1060*/  PRMT R0, RZ, 0x7610, R0 ;  /* 0x00007610ff007816 */ /* 0x000fe20000000000 */
[----:B----4-:R-:W-:-:S04]  /*1070*/  IMAD.MOV R68, RZ, RZ, -R68 ;  /* 0x000000ffff447224 */ /* 0x010fc800078e0a44 */
[----:B------:R-:W-:Y:S01]  /*1080*/  IMAD R68, R2, R68, R11 ;  /* 0x0000004402447224 */ /* 0x000fe200078e020b */
[----:B-1----:R-:W-:Y:S06]  /*1090*/  BRA.U UP4, `(.L_x_17) ;  /* 0x0000000104247547 */ /* 0x002fec000b800000 */
[----:B------:R-:W-:Y:S01]  /*10a0*/  ISETP.NE.AND P1, PT, R62, RZ, PT ;  /* 0x000000ff3e00720c */ /* 0x000fe20003f25270 */
[----:B------:R-:W-:Y:S01]  /*10b0*/  IMAD.MOV.U32 R0, RZ, RZ, 0x3 ;  /* 0x00000003ff007424 */ /* 0x000fe200078e00ff */
[C---:B------:R-:W-:Y:S02]  /*10c0*/  LOP3.LUT R3, R68.reuse, 0xfffffffe, RZ, 0xc0, !PT ;  /* 0xfffffffe44037812 */ /* 0x040fe400078ec0ff */
[----:B------:R-:W-:Y:S02]  /*10d0*/  ISETP.LT.U32.OR P1, PT, R68, 0x2, !P1 ;  /* 0x000000024400780c */ /* 0x000fe40004f21470 */
[----:B------:R-:W-:Y:S02]  /*10e0*/  SHF.L.U32 R0, R0, R3, RZ ;  /* 0x0000000300007219 */ /* 0x000fe400000006ff */
[----:B------:R-:W-:Y:S02]  /*10f0*/  SEL R5, RZ, 0x1, !P1 ;  /* 0x00000001ff057807 */ /* 0x000fe40004800000 */
[----:B------:R-:W-:-:S05]  /*1100*/  SEL R2, RZ, 0x2, !P1 ;  /* 0x00000002ff027807 */ /* 0x000fca0004800000 */
[----:B------:R-:W-:-:S05]  /*1110*/  IMAD.IADD R2, R5, 0x1, R2 ;  /* 0x0000000105027824 */ /* 0x000fca00078e0202 */
[----:B------:R-:W-:Y:S02]  /*1120*/  PRMT R8, R2, 0x7610, R8 ;  /* 0x0000761002087816 */ /* 0x000fe40000000008 */
.L_x_17:
[----:B------:R-:W-:Y:S05]  /*1130*/  @!P0 BRA `(.L_x_18) ;  /* 0x0000000000b88947 */ /* 0x000fea0003800000 */
[----:B------:R-:W1:Y:S01]  /*1140*/  LDC.64 R4, c[0x0][0xb18] ;  /* 0x0002c600ff047b82 */ /* 0x000e620000000a00 */
[----:B------:R-:W-:-:S07]  /*1150*/  ISETP.NE.AND P0, PT, R13, 0x1, PT ;  /* 0x000000010d00780c */ /* 0x000fce0003f05270 */
[----:B------:R-:W2:Y:S08]  /*1160*/  LDC R16, c[0x0][0xb0c] ;  /* 0x0002c300ff107b82 */ /* 0x000eb00000000800 */
[----:B------:R-:W3:Y:S08]  /*1170*/  LDC R15, c[0x0][0x370] ;  /* 0x0000dc00ff0f7b82 */ /* 0x000ef00000000800 */
[----:B------:R-:W4:Y:S01]  /*1180*/  LDC R18, c[0x0][0x374] ;  /* 0x0000dd00ff127b82 */ /* 0x000f220000000800 */
[----:B-1----:R-:W-:-:S07]  /*1190*/  ISETP.NE.AND P1, PT, R4, 0x1, PT ;  /* 0x000000010400780c */ /* 0x002fce0003f25270 */
[----:B------:R-:W3:Y:S01]  /*11a0*/  LDC.64 R6, c[0x0][0xb10] ;  /* 0x0002c400ff067b82 */ /* 0x000ee20000000a00 */
[----:B--2---:R-:W-:-:S07]  /*11b0*/  ISETP.NE.AND P2, PT, R16, 0x1, PT ;  /* 0x000000011000780c */ /* 0x004fce0003f45270 */
[----:B------:R-:W1:Y:S08]  /*11c0*/  LDC R14, c[0x0][0xb20] ;  /* 0x0002c800ff0e7b82 */ /* 0x000e700000000800 */
[----:B------:R-:W2:Y:S01]  /*11d0*/  LDC.64 R2, c[0x0][0xb28] ;  /* 0x0002ca00ff027b82 */ /* 0x000ea20000000a00 */
[----:B----4-:R-:W-:-:S04]  /*11e0*/  IMAD.HI.U32 R17, R18, R5, RZ ;  /* 0x0000000512117227 */ /* 0x010fc800078e00ff */
[----:B------:R-:W-:-:S04]  /*11f0*/  IMAD.HI.U32 R5, R69, R5, RZ ;  /* 0x0000000545057227 */ /* 0x000fc800078e00ff */
[----:B---3--:R-:W-:-:S04]  /*1200*/  IMAD.HI.U32 R20, R15, R6, RZ ;  /* 0x000000060f147227 */ /* 0x008fc800078e00ff */
[----:B------:R-:W-:Y:S01]  /*1210*/  IMAD.HI.U32 R22, R11, R6, RZ ;  /* 0x000000060b167227 */ /* 0x000fe200078e00ff */
[-C--:B------:R-:W-:Y:S02]  /*1220*/  @P2 SHF.R.U32.HI R15, RZ, R7.reuse, R20 ;  /* 0x00000007ff0f2219 */ /* 0x080fe40000011614 */
[-C--:B-1----:R-:W-:Y:S02]  /*1230*/  @P1 SHF.R.U32.HI R18, RZ, R14.reuse, R17 ;  /* 0x0000000eff121219 */ /* 0x082fe40000011611 */
[----:B------:R-:W-:Y:S02]  /*1240*/  SHF.R.U32.HI R14, RZ, R14, R5 ;  /* 0x0000000eff0e7219 */ /* 0x000fe40000011605 */
[----:B------:R-:W-:Y:S02]  /*1250*/  SHF.R.U32.HI R22, RZ, R7, R22 ;  /* 0x00000007ff167219 */ /* 0x000fe40000011616 */
[----:B------:R-:W-:Y:S01]  /*1260*/  SEL R5, R69, R14, !P1 ;  /* 0x0000000e45057207 */ /* 0x000fe20004800000 */
[----:B--2---:R-:W-:Y:S01]  /*1270*/  IMAD.HI.U32 R20, R18, R2, RZ ;  /* 0x0000000212147227 */ /* 0x004fe200078e00ff */
[----:B------:R-:W-:-:S02]  /*1280*/  SEL R63, R11, R22, !P2 ;  /* 0x000000160b3f7207 */ /* 0x000fc40005000000 */
[----:B------:R-:W-:Y:S01]  /*1290*/  IADD3 R7, PT, PT, -R5, RZ, RZ ;  /* 0x000000ff05077210 */ /* 0x000fe20007ffe1ff */
[----:B------:R-:W-:Y:S01]  /*12a0*/  IMAD.HI.U32 R6, R15, R2, RZ ;  /* 0x000000020f067227 */ /* 0x000fe200078e00ff */
[----:B------:R-:W-:-:S03]  /*12b0*/  @P0 SHF.R.U32.HI R18, RZ, R3, R20 ;  /* 0x00000003ff120219 */ /* 0x000fc60000011614 */
[----:B------:R-:W-:Y:S01]  /*12c0*/  IMAD R7, R4, R7, R69 ;  /* 0x0000000704077224 */ /* 0x000fe200078e0245 */
[----:B------:R-:W-:Y:S01]  /*12d0*/  @P0 SHF.R.U32.HI R15, RZ, R3, R6 ;  /* 0x00000003ff0f0219 */ /* 0x000fe20000011606 */
[----:B------:R-:W-:-:S04]  /*12e0*/  IMAD R18, R18, R13, RZ ;  /* 0x0000000d12127224 */ /* 0x000fc800078e02ff */
[----:B------:R-:W-:Y:S01]  /*12f0*/  IMAD R6, R15, R13, RZ ;  /* 0x0000000d0f067224 */ /* 0x000fe200078e02ff */
[----:B------:R-:W-:-:S04]  /*1300*/  ISETP.GE.AND P1, PT, R5, R18, PT ;  /* 0x000000120500720c */ /* 0x000fc80003f26270 */
[----:B------:R-:W-:Y:S01]  /*1310*/  ISETP.GE.OR P1, PT, R63, R6, P1 ;  /* 0x000000063f00720c */ /* 0x000fe20000f26670 */
[----:B------:R-:W-:-:S05]  /*1320*/  IMAD.HI.U32 R6, R5, R2, RZ ;  /* 0x0000000205067227 */ /* 0x000fca00078e00ff */
[----:B------:R-:W-:-:S04]  /*1330*/  SHF.R.U32.HI R6, RZ, R3, R6 ;  /* 0x00000003ff067219 */ /* 0x000fc80000011606 */
[----:B------:R-:W-:-:S03]  /*1340*/  SEL R6, R5, R6, !P0 ;  /* 0x0000000605067207 */ /* 0x000fc60004000000 */
[----:B------:R-:W-:Y:S01]  /*1350*/  @!P1 IMAD.HI.U32 R14, R63, R2, RZ ;  /* 0x000000023f0e9227 */ /* 0x000fe200078e00ff */
[----:B------:R-:W-:-:S04]  /*1360*/  IADD3 R2, PT, PT, -R6, RZ, RZ ;  /* 0x000000ff06027210 */ /* 0x000fc80007ffe1ff */
[----:B------:R-:W-:Y:S01]  /*1370*/  @!P1 SHF.R.U32.HI R14, RZ, R3, R14 ;  /* 0x00000003ff0e9219 */ /* 0x000fe2000001160e */
[----:B------:R-:W-:-:S03]  /*1380*/  IMAD R2, R13, R2, R5 ;  /* 0x000000020d027224 */ /* 0x000fc600078e0205 */
[----:B------:R-:W-:-:S05]  /*1390*/  @!P1 SEL R3, R63, R14, !P0 ;  /* 0x0000000e3f039207 */ /* 0x000fca0004000000 */
[--C-:B------:R-:W-:Y:S02]  /*13a0*/  @!P1 IMAD.IADD R6, R6, 0x1, -R3.reuse ;  /* 0x0000000106069824 */ /* 0x100fe400078e0a03 */
[----:B------:R-:W-:Y:S01]  /*13b0*/  @!P1 IMAD R3, R2, R15, R3 ;  /* 0x0000000f02039224 */ /* 0x000fe200078e0203 */
[----:B------:R-:W-:Y:S01]  /*13c0*/  IADD3 R2, PT, PT, -R63, RZ, RZ ;  /* 0x000000ff3f027210 */ /* 0x000fe20007ffe1ff */
[----:B------:R-:W-:Y:S02]  /*13d0*/  @!P1 IMAD R5, R6, R13, R63 ;  /* 0x0000000d06059224 */ /* 0x000fe400078e023f */
[----:B------:R-:W-:Y:S02]  /*13e0*/  @!P1 IMAD.MOV.U32 R63, RZ, RZ, R3 ;  /* 0x000000ffff3f9224 */ /* 0x000fe400078e0003 */
[----:B------:R-:W-:Y:S02]  /*13f0*/  IMAD R2, R16, R2, R11 ;  /* 0x0000000210027224 */ /* 0x000fe400078e020b */
[----:B------:R-:W-:-:S02]  /*1400*/  IMAD R69, R5, R4, R7 ;  /* 0x0000000405457224 */ /* 0x000fc400078e0207 */
[----:B------:R-:W-:Y:S02]  /*1410*/  IMAD R63, R63, R16, R2 ;  /* 0x000000103f3f7224 */ /* 0x000fe400078e0202 */
.L_x_18:
[----:B------:R-:W-:Y:S05]  /*1420*/  BRA.U UP3, `(.L_x_19) ;  /* 0x0000000103407547 */ /* 0x000fea000b800000 */
[----:B------:R-:W1:Y:S08]  /*1430*/  LDC.64 R2, c[0x0][0xb18] ;  /* 0x0002c600ff027b82 */ /* 0x000e700000000a00 */
[----:B------:R-:W2:Y:S08]  /*1440*/  LDC.64 R4, c[0x0][0xb10] ;  /* 0x0002c400ff047b82 */ /* 0x000eb00000000a00 */
[----:B------:R-:W3:Y:S08]  /*1450*/  LDC R6, c[0x0][0xb20] ;  /* 0x0002c800ff067b82 */ /* 0x000ef00000000800 */
[----:B------:R-:W4:Y:S01]  /*1460*/  LDC R14, c[0x0][0xb0c] ;  /* 0x0002c300ff0e7b82 */ /* 0x000f220000000800 */
[----:B-1----:R-:W-:Y:S01]  /*1470*/  IMAD.HI.U32 R3, R69, R3, RZ ;  /* 0x0000000345037227 */ /* 0x002fe200078e00ff */
[----:B------:R-:W-:-:S03]  /*1480*/  ISETP.NE.AND P0, PT, R2, 0x1, PT ;  /* 0x000000010200780c */ /* 0x000fc60003f05270 */
[----:B--2---:R-:W-:-:S05]  /*1490*/  IMAD.HI.U32 R4, R63, R4, RZ ;  /* 0x000000043f047227 */ /* 0x004fca00078e00ff */
[----:B------:R-:W-:Y:S02]  /*14a0*/  SHF.R.U32.HI R4, RZ, R5, R4 ;  /* 0x00000005ff047219 */ /* 0x000fe40000011604 */
[----:B---3--:R-:W-:-:S04]  /*14b0*/  SHF.R.U32.HI R6, RZ, R6, R3 ;  /* 0x00000006ff067219 */ /* 0x008fc80000011603 */
[----:B------:R-:W-:Y:S02]  /*14c0*/  SEL R3, R69, R6, !P0 ;  /* 0x0000000645037207 */ /* 0x000fe40004000000 */
[----:B----4-:R-:W-:-:S04]  /*14d0*/  ISETP.NE.AND P1, PT, R14, 0x1, PT ;  /* 0x000000010e00780c */ /* 0x010fc80003f25270 */
[----:B------:R-:W-:-:S05]  /*14e0*/  SEL R6, R63, R4, !P1 ;  /* 0x000000043f067207 */ /* 0x000fca0004800000 */
[----:B------:R-:W-:Y:S02]  /*14f0*/  IMAD.IADD R4, R3, 0x1, -R6 ;  /* 0x0000000103047824 */ /* 0x000fe400078e0a06 */
[----:B------:R-:W-:Y:S02]  /*1500*/  IMAD.IADD R3, R6, 0x1, -R3 ;  /* 0x0000000106037824 */ /* 0x000fe400078e0a03 */
[----:B------:R-:W-:Y:S02]  /*1510*/  IMAD R63, R4, R14, R63 ;  /* 0x0000000e043f7224 */ /* 0x000fe400078e023f */
[----:B------:R-:W-:Y:S02]  /*1520*/  IMAD R69, R3, R2, R69 ;  /* 0x0000000203457224 */ /* 0x000fe400078e0245 */
.L_x_19:
[----:B------:R-:W-:Y:S05]  /*1530*/  BRA.U !UP1, `(.L_x_20) ;  /* 0x00000001090c7547 */ /* 0x000fea000b800000 */
[----:B------:R-:W-:Y:S01]  /*1540*/  UCGABAR_WAIT ;  /* 0x0000000000007dc7 */ /* 0x000fe20008000000 */
[----:B------:R-:W-:Y:S01]  /*1550*/  CCTL.IVALL ;  /* 0x00000000ff00798f */ /* 0x000fe20002000000 */
[----:B------:R-:W-:Y:S05]  /*1560*/  BRA `(.L_x_21) ;  /* 0x0000000000047947 */ /* 0x000fea0003800000 */
.L_x_20:
[----:B------:R-:W-:Y:S06]  /*1570*/  BAR.SYNC.DEFER_BLOCKING 0x0 ;  /* 0x0000000000007b1d */ /* 0x000fec0000010000 */
.L_x_21:
[----:B------:R-:W-:Y:S05]  /*1580*/  BRA.U UP2, `(.L_x_22) ;  /* 0x0000001902047547 */ /* 0x000fea000b800000 */
[----:B------:R-:W1:Y:S01]  /*1590*/  LDCU UR6, c[0x0][0x38c] ;  /* 0x00007180ff0677ac */ /* 0x000e620008000800 */
[----:B------:R-:W2:Y:S01]  /*15a0*/  LDC R9, c[0x0][0x370] ;  /* 0x0000dc00ff097b82 */ /* 0x000ea20000000800 */
[C---:B------:R-:W-:Y:S01]  /*15b0*/  IMAD.SHL.U32 R17, R11.reuse, 0x10, RZ ;  /* 0x000000100b117824 */ /* 0x040fe200078e00ff */
[----:B------:R-:W-:Y:S01]  /*15c0*/  PLOP3.LUT P1, PT, PT, PT, UP5, 0x80, 0x8 ;  /* 0x000000000008781c */ /* 0x000fe20003f2f058 */
[----:B------:R-:W-:Y:S01]  /*15d0*/  HFMA2 R15, -RZ, RZ, 0, 5.9604644775390625e-08 ;  /* 0x00000001ff0f7431 */ /* 0x000fe200000001ff */
[----:B------:R-:W-:Y:S01]  /*15e0*/  UISETP.NE.AND UP1, UPT, UR10, URZ, UPT ;  /* 0x000000ff0a00728c */ /* 0x000fe2000bf25270 */
[----:B------:R-:W-:Y:S01]  /*15f0*/  HFMA2 R12, -RZ, RZ, 0, 0 ;  /* 0x00000000ff0c7431 */ /* 0x000fe200000001ff */
[----:B------:R-:W-:Y:S01]  /*1600*/  ISETP.NE.AND P4, PT, R10, RZ, P5 ;  /* 0x000000ff0a00720c */ /* 0x000fe20002f85270 */
[----:B------:R-:W-:Y:S01]  /*1610*/  IMAD.SHL.U32 R16, R11, 0x40, RZ ;  /* 0x000000400b107824 */ /* 0x000fe200078e00ff */
[----:B------:R-:W3:Y:S01]  /*1620*/  LDC R0, c[0x0][0x374] ;  /* 0x0000dd00ff007b82 */ /* 0x000ee20000000800 */
[----:B------:R-:W-:Y:S01]  /*1630*/  PLOP3.LUT P1, PT, P1, PT, PT, 0x8, 0x80 ;  /* 0x000000000080781c */ /* 0x000fe20000f2e170 */
[----:B------:R-:W-:Y:S01]  /*1640*/  IMAD.MOV.U32 R14, RZ, RZ, RZ ;  /* 0x000000ffff0e7224 */ /* 0x000fe200078e00ff */
[----:B------:R-:W-:Y:S01]  /*1650*/  MOV R8, 0x1 ;  /* 0x0000000100087802 */ /* 0x000fe20000000f00 */
[----:B------:R-:W-:Y:S01]  /*1660*/  IMAD.MOV.U32 R10, RZ, RZ, RZ ;  /* 0x000000ffff0a7224 */ /* 0x000fe200078e00ff */
[----:B------:R-:W-:Y:S01]  /*1670*/  LOP3.LUT R17, R17, 0x10, RZ, 0xc0, !PT ;  /* 0x0000001011117812 */ /* 0x000fe200078ec0ff */
[----:B------:R-:W4:Y:S01]  /*1680*/  LDCU.64 UR38, c[0x0][0x348] ;  /* 0x00006900ff2677ac */ /* 0x000f220008000a00 */
[----:B-1----:R-:W-:-:S02]  /*1690*/  UIADD3 UR5, UPT, UPT, UR6, 0xff, URZ ;  /* 0x000000ff06057890 */ /* 0x002fc4000fffe0ff */
[----:B------:R-:W-:Y:S02]  /*16a0*/  UIADD3 UR61, UPT, UPT, UR6, 0x1fe, URZ ;  /* 0x000001fe063d7890 */ /* 0x000fe4000fffe0ff */
[----:B------:R-:W-:Y:S02]  /*16b0*/  USHF.R.S32.HI UR4, URZ, 0x1f, UR5 ;  /* 0x0000001fff047899 */ /* 0x000fe40008011405 */
[----:B------:R-:W-:Y:S02]  /*16c0*/  USEL UR37, UR37, 0x2, UP1 ;  /* 0x0000000225257887 */ /* 0x000fe40008800000 */
[----:B------:R-:W-:Y:S01]  /*16d0*/  ULEA.HI UR4, UR4, UR5, URZ, 0x8 ;  /* 0x0000000504047291 */ /* 0x000fe2000f8f40ff */
[----:B------:R-:W-:-:S03]  /*16e0*/  UMOV UR23, URZ ;  /* 0x000000ff00177c82 */ /* 0x000fc60008000000 */
[----:B------:R-:W-:Y:S02]  /*16f0*/  USHF.R.S32.HI UR53, URZ, 0x8, UR4 ;  /* 0x00000008ff357899 */ /* 0x000fe40008011404 */
[----:B------:R-:W-:Y:S02]  /*1700*/  UIADD3 UR4, UPT, UPT, UR6, -0x1, URZ ;  /* 0xffffffff06047890 */ /* 0x000fe4000fffe0ff */
[----:B------:R-:W-:Y:S02]  /*1710*/  UISETP.LT.U32.AND UP0, UPT, UR53, 0x5, UPT ;  /* 0x000000053500788c */ /* 0x000fe4000bf01070 */
[----:B------:R-:W-:Y:S02]  /*1720*/  UISETP.GE.U32.AND UP2, UPT, UR4, -0x1ff, UPT ;  /* 0xfffffe010400788c */ /* 0x000fe4000bf46070 */
[----:B------:R-:W-:-:S04]  /*1730*/  USEL UR47, UR53, 0x5, UP0 ;  /* 0x00000005352f7887 */ /* 0x000fc80008000000 */
[----:B------:R-:W-:Y:S02]  /*1740*/  UIADD3 UR4, UPT, UPT, UR47, -0x1, URZ ;  /* 0xffffffff2f047890 */ /* 0x000fe4000fffe0ff */
[----:B------:R-:W-:-:S03]  /*1750*/  UIADD3 UR55, UPT, UPT, UR53, -UR47, URZ ;  /* 0x8000002f35377290 */ /* 0x000fc6000fffe0ff */
[----:B------:R-:W-:-:S04]  /*1760*/  @UP2 UIADD3 UR4, UPT, UPT, UR47, URZ, URZ ;  /* 0x000000ff2f042290 */ /* 0x000fc8000fffe0ff */
[----:B------:R-:W-:Y:S02]  /*1770*/  UIADD3 UR45, UPT, UPT, UR4, 0x1, URZ ;  /* 0x00000001042d7890 */ /* 0x000fe4000fffe0ff */
[----:B--2-4-:R-:W-:-:S12]  /*1780*/  UIADD3 UR54, UPT, UPT, -UR4, URZ, URZ ;  /* 0x000000ff04367290 */ /* 0x014fd8000fffe1ff */
.L_x_46:
[----:B------:R-:W-:Y:S01]  /*1790*/  UISETP.NE.AND UP0, UPT, UR46, URZ, UPT ;  /* 0x000000ff2e00728c */ /* 0x000fe2000bf05270 */
[----:B------:R-:W1:Y:S08]  /*17a0*/  S2UR UR46, SR_CgaCtaId ;  /* 0x00000000002e79c3 */ /* 0x000e700000008800 */
[----:B------:R-:W-:Y:S05]  /*17b0*/  BRA.U UP0, `(.L_x_23) ;  /* 0x0000000100347547 */ /* 0x000fea000b800000 */
[----:B------:R-:W2:Y:S01]  /*17c0*/  S2R R2, SR_CgaCtaId ;  /* 0x0000000000027919 */ /* 0x000ea20000008800 */
[----:B------:R-:W-:-:S04]  /*17d0*/  MOV R3, 0x400 ;  /* 0x0000040000037802 */ /* 0x000fc80000000f00 */
[----:B--2---:R-:W-:Y:S02]  /*17e0*/  LEA R3, R2, R3, 0x18 ;  /* 0x0000000302037211 */ /* 0x004fe400078ec0ff */
[----:B------:R-:W-:-:S03]  /*17f0*/  SHF.L.U32 R2, R8, 0x1f, RZ ;  /* 0x0000001f08027819 */ /* 0x000fc600000006ff */
[----:B------:R-:W-:-:S04]  /*1800*/  IMAD R3, R10, 0x8, R3 ;  /* 0x000000080a037824 */ /* 0x000fc800078e0203 */
[----:B------:R-:W2:Y:S02]  /*1810*/  SYNCS.PHASECHK.TRANS64.TRYWAIT P0, [R3+URZ+0xf0], R2 ;  /* 0x0000f002030075a7 */ /* 0x000ea400080011ff */
[----:B--2---:R-:W-:Y:S05]  /*1820*/  @!P0 BRA `(.L_x_24) ;  /* 0x0000005800988947 */ /* 0x004fea0003800000 */
.L_x_125:
[----:B------:R-:W-:Y:S01]  /*1830*/  VIADD R10, R10, 0x1 ;  /* 0x000000010a0a7836 */ /* 0x000fe20000000000 */
[----:B------:R2:W-:Y:S04]  /*1840*/  SYNCS.ARRIVE.TRANS64.A1T0 RZ, [R3+URZ+0xe0], RZ ;  /* 0x0000e0ff03ff79a7 */ /* 0x0005e800081000ff */
[----:B------:R-:W-:-:S04]  /*1850*/  ISETP.NE.AND P0, PT, R10, 0x2, PT ;  /* 0x000000020a00780c */ /* 0x000fc80003f05270 */
[----:B------:R-:W-:Y:S02]  /*1860*/  SEL R10, R10, RZ, P0 ;  /* 0x000000ff0a0a7207 */ /* 0x000fe40000000000 */
[----:B--2---:R-:W-:-:S04]  /*1870*/  SEL R3, RZ, 0x1, P0 ;  /* 0x00000001ff037807 */ /* 0x004fc80000000000 */
[----:B------:R-:W-:-:S07]  /*1880*/  LOP3.LUT R8, R8, R3, RZ, 0x3c, !PT ;  /* 0x0000000308087212 */ /* 0x000fce00078e3cff */
.L_x_23:
[----:B------:R-:W-:Y:S01]  /*1890*/  UMOV UR21, 0x400 ;  /* 0x0000040000157882 */ /* 0x000fe20000000000 */
[----:B------:R-:W-:Y:S01]  /*18a0*/  LEA.HI R3, R63, R63, RZ, 0x1 ;  /* 0x0000003f3f037211 */ /* 0x000fe200078f08ff */
[----:B-1----:R-:W-:Y:S01]  /*18b0*/  ULEA UR21, UR46, UR21, 0x18 ;  /* 0x000000152e157291 */ /* 0x002fe2000f8ec0ff */
[----:B------:R-:W-:Y:S01]  /*18c0*/  SHF.L.U32 R2, R15, 0x1f, RZ ;  /* 0x0000001f0f027819 */ /* 0x000fe200000006ff */
[----:B------:R-:W-:Y:S01]  /*18d0*/  UISETP.GE.U32.AND UP0, UPT, UR61, 0x1ff, UPT ;  /* 0x000001ff3d00788c */ /* 0x000fe2000bf06070 */
[----:B------:R-:W-:Y:S01]  /*18e0*/  R2UR UR5, R69 ;  /* 0x00000000450572ca */ /* 0x000fe200000e0000 */
[----:B------:R-:W-:Y:S01]  /*18f0*/  ULEA UR4, UR23, UR21, 0x3 ;  /* 0x0000001517047291 */ /* 0x000fe2000f8e18ff */
[----:B------:R-:W-:Y:S01]  /*1900*/  IMAD.SHL.U32 R3, R3, 0x40, RZ ;  /* 0x0000004003037824 */ /* 0x000fe200078e00ff */
[----:B------:R-:W-:Y:S01]  /*1910*/  R2UR UR59, R16 ;  /* 0x00000000103b72ca */ /* 0x000fe200000e0000 */
[----:B------:R-:W-:Y:S01]  /*1920*/  UMOV UR22, URZ ;  /* 0x000000ff00167c82 */ /* 0x000fe20008000000 */
[----:B------:R-:W-:-:S02]  /*1930*/  R2UR UR27, R17 ;  /* 0x00000000111b72ca */ /* 0x000fc400000e0000 */
[----:B------:R-:W-:-:S03]  /*1940*/  LOP3.LUT R3, R3, 0xffffff80, RZ, 0xc0, !PT ;  /* 0xffffff8003037812 */ /* 0x000fc600078ec0ff */
[----:B------:R1:W2:Y:S01]  /*1950*/  SYNCS.PHASECHK.TRANS64.TRYWAIT P2, [UR4+0x28], R2 ;  /* 0x00002802ff0075a7 */ /* 0x0002a20008041104 */
[----:B------:R-:W-:-:S07]  /*1960*/  R2UR UR4, R3 ;  /* 0x00000000030472ca */ /* 0x000fce00000e0000 */
[----:B------:R-:W-:-:S06]  /*1970*/  ULEA UR27, UR5, UR27, 0x5 ;  /* 0x0000001b051b7291 */ /* 0x000fcc000f8e28ff */
[----:B------:R-:W-:Y:S01]  /*1980*/  ULOP3.LUT UR59, UR4, 0x40, UR59, 0xf8, !UPT ;  /* 0x00000040043b7892 */ /* 0x000fe2000f8ef83b */
[----:B------:R-:W-:Y:S11]  /*1990*/  BRA.U !UP0, `(.L_x_25) ;  /* 0x0000000508587547 */ /* 0x000ff6000b800000 */
[----:B------:R-:W-:Y:S01]  /*19a0*/  UMOV UR29, UR54 ;  /* 0x00000036001d7c82 */ /* 0x000fe20008000000 */
[----:B------:R-:W-:Y:S01]  /*19b0*/  UMOV UR6, UR23 ;  /* 0x0000001700067c82 */ /* 0x000fe20008000000 */
[----:B------:R-:W-:-:S05]  /*19c0*/  UMOV UR42, 0x80 ;  /* 0x00000080002a7882 */ /* 0x000fca0000000000 */
.L_x_33:
[----:B------:R-:W-:Y:S01]  /*19d0*/  ULEA UR7, UR6, UR21, 0x3 ;  /* 0x0000001506077291 */ /* 0x000fe2000f8e18ff */
[----:B--2---:R-:W-:Y:S01]  /*19e0*/  @P5 MOV R3, 0x14000 ;  /* 0x0001400000035802 */ /* 0x004fe20000000f00 */
[----:B--2-4-:R-:W-:Y:S10]  /*19f0*/  @P2 BRA `(.L_x_26) ;  /* 0x00000000000c2947 */ /* 0x014ff40003800000 */
[----:B------:R-:W-:-:S04]  /*1a00*/  SHF.L.U32 R5, R15, 0x1f, RZ ;  /* 0x0000001f0f057819 */ /* 0x000fc800000006ff */
[----:B------:R-:W2:Y:S02]  /*1a10*/  SYNCS.PHASECHK.TRANS64.TRYWAIT P0, [UR7+0x28], R5 ;  /* 0x00002805ff0075a7 */ /* 0x000ea40008001107 */
[----:B--2---:R-:W-:Y:S05]  /*1a20*/  @!P0 BRA `(.L_x_27) ;  /* 0x00000058002c8947 */ /* 0x004fea0003800000 */
.L_x_26:
[----:B------:R2:W-:Y:S01]  /*1a30*/  @P5 SYNCS.ARRIVE.TRANS64 RZ, [UR7], R3 ;  /* 0x00000003ffff59a7 */ /* 0x0005e20008000007 */
[----:B------:R-:W-:Y:S02]  /*1a40*/  ULOP3.LUT UR4, UR37, 0x2, URZ, 0xfc, !UPT ;  /* 0x0000000225047892 */ /* 0x000fe4000f8efcff */
[----:B------:R-:W-:Y:S02]  /*1a50*/  UIADD3 UR29, UPT, UPT, UR29, 0x1, URZ ;  /* 0x000000011d1d7890 */ /* 0x000fe4000fffe0ff */
[----:B------:R-:W-:Y:S02]  /*1a60*/  UISETP.NE.AND UP0, UPT, UR4, 0x2, UPT ;  /* 0x000000020400788c */ /* 0x000fe4000bf05270 */
[----:B------:R-:W-:-:S07]  /*1a70*/  UISETP.NE.AND UP2, UPT, UR29, 0x1, UPT ;  /* 0x000000011d00788c */ /* 0x000fce000bf45270 */
[----:B------:R-:W-:Y:S05]  /*1a80*/  BRA.U UP0, `(.L_x_28) ;  /* 0x0000000100047547 */ /* 0x000fea000b800000 */
[----:B------:R-:W-:Y:S05]  /*1a90*/  BPT.TRAP 0x1 ;  /* 0x000000040000795c */ /* 0x000fea0000300000 */
.L_x_28:
[----:B------:R-:W-:Y:S04]  /*1aa0*/  BSSY.RECONVERGENT B0, `(.L_x_29) ;  /* 0x0000003000007945 */ /* 0x000fe80003800200 */
[----:B------:R-:W-:Y:S05]  /*1ab0*/  @!P4 BRA `(.L_x_30) ;  /* 0x000000000004c947 */ /* 0x000fea0003800000 */
[----:B------:R-:W-:Y:S05]  /*1ac0*/  BPT.TRAP 0x1 ;  /* 0x000000040000795c */ /* 0x000fea0000300000 */
.L_x_30:
[----:B------:R-:W-:Y:S05]  /*1ad0*/  BSYNC.RECONVERGENT B0 ;  /* 0x0000000000007941 */ /* 0x000fea0003800200 */
.L_x_29:
[----:B------:R-:W-:Y:S01]  /*1ae0*/  UIADD3 UR4, UPT, UPT, UR6, 0x1, URZ ;  /* 0x0000000106047890 */ /* 0x000fe2000fffe0ff */
[----:B------:R-:W-:Y:S01]  /*1af0*/  BSSY.RECONVERGENT B0, `(.L_x_31) ;  /* 0x000003c000007945 */ /* 0x000fe20003800200 */
[----:B------:R-:W-:Y:S02]  /*1b00*/  ELECT P0, URZ, PT ;  /* 0x0000000000ff782f */ /* 0x000fe40003800000 */
[----:B------:R-:W-:-:S04]  /*1b10*/  UISETP.NE.AND UP0, UPT, UR4, 0x5, UPT ;  /* 0x000000050400788c */ /* 0x000fc8000bf05270 */
[----:B------:R-:W-:Y:S02]  /*1b20*/  USEL UR5, URZ, 0x1, UP0 ;  /* 0x00000001ff057887 */ /* 0x000fe40008000000 */
[----:B------:R-:W-:-:S04]  /*1b30*/  USEL UR23, UR4, URZ, UP0 ;  /* 0x000000ff04177287 */ /* 0x000fc80008000000 */
[----:B------:R-:W-:Y:S01]  /*1b40*/  ULEA UR4, UR23, UR21, 0x3 ;  /* 0x0000001517047291 */ /* 0x000fe2000f8e18ff */
[----:B------:R-:W-:-:S04]  /*1b50*/  LOP3.LUT R15, R15, UR5, RZ, 0x3c, !PT ;  /* 0x000000050f0f7c12 */ /* 0x000fc8000f8e3cff */
[----:B-1----:R-:W-:-:S04]  /*1b60*/  SHF.L.U32 R2, R15, 0x1f, RZ ;  /* 0x0000001f0f027819 */ /* 0x002fc800000006ff */
[----:B------:R1:W4:Y:S01]  /*1b70*/  SYNCS.PHASECHK.TRANS64.TRYWAIT P2, [UR4+0x28], R2 ;  /* 0x00002802ff0075a7 */ /* 0x0003220008041104 */
[----:B------:R-:W-:Y:S05]  /*1b80*/  @!P0 BRA `(.L_x_32) ;  /* 0x0000000000c88947 */ /* 0x000fea0003800000 */
[----:B------:R-:W-:Y:S02]  /*1b90*/  ULEA UR32, UR6, UR21, 0xf ;  /* 0x0000001506207291 */ /* 0x000fe4000f8e78ff */
[----:B------:R-:W-:Y:S02]  /*1ba0*/  UIADD3 UR4, UP1, UPT, UR38, 0x80, URZ ;  /* 0x0000008026047890 */ /* 0x000fe4000ff3e0ff */
[----:B------:R-:W-:Y:S02]  /*1bb0*/  ULEA UR13, UR6, UR21, 0xd ;  /* 0x00000015060d7291 */ /* 0x000fe4000f8e68ff */
[----:B------:R-:W-:Y:S02]  /*1bc0*/  UIADD3 UR14, UP0, UPT, UR38, 0x180, URZ ;  /* 0x00000180260e7890 */ /* 0x000fe4000ff1e0ff */
[----:B------:R-:W-:Y:S02]  /*1bd0*/  UIADD3 UR58, UPT, UPT, UR42, -0x80, URZ ;  /* 0xffffff802a3a7890 */ /* 0x000fe4000fffe0ff */
[----:B------:R-:W-:-:S02]  /*1be0*/  ULOP3.LUT UR57, UR7, 0xfefffff8, URZ, 0xc0, !UPT ;  /* 0xfefffff807397892 */ /* 0x000fc4000f8ec0ff */
[----:B------:R-:W-:Y:S02]  /*1bf0*/  UIADD3.X UR5, UPT, UPT, URZ, UR39, URZ, UP1, !UPT ;  /* 0x00000027ff057290 */ /* 0x000fe40008ffe4ff */
[----:B------:R-:W-:Y:S02]  /*1c00*/  UIADD3 UR56, UPT, UPT, UR32, 0x2400, URZ ;  /* 0x0000240020387890 */ /* 0x000fe4000fffe0ff */
[----:B------:R-:W-:Y:S02]  /*1c10*/  UIADD3 UR50, UPT, UPT, UR42, -0x40, URZ ;  /* 0xffffffc02a327890 */ /* 0x000fe4000fffe0ff */
[----:B------:R-:W-:Y:S02]  /*1c20*/  UIADD3 UR48, UPT, UPT, UR32, 0x4400, URZ ;  /* 0x0000440020307890 */ /* 0x000fe4000fffe0ff */
[----:B------:R-:W-:Y:S02]  /*1c30*/  UIADD3 UR40, UPT, UPT, UR32, 0x6400, URZ ;  /* 0x0000640020287890 */ /* 0x000fe4000fffe0ff */
[----:B------:R-:W-:-:S02]  /*1c40*/  UIADD3 UR34, UPT, UPT, UR42, 0x40, URZ ;  /* 0x000000402a227890 */ /* 0x000fc4000fffe0ff */
[----:B------:R-:W-:Y:S02]  /*1c50*/  UIADD3 UR32, UPT, UPT, UR32, 0x8400, URZ ;  /* 0x0000840020207890 */ /* 0x000fe4000fffe0ff */
[----:B------:R-:W-:Y:S02]  /*1c60*/  UIADD3.X UR15, UPT, UPT, URZ, UR39, URZ, UP0, !UPT ;  /* 0x00000027ff0f7290 */ /* 0x000fe400087fe4ff */
[----:B------:R-:W-:Y:S02]  /*1c70*/  UIADD3 UR24, UPT, UPT, UR13, 0x2a400, URZ ;  /* 0x0002a4000d187890 */ /* 0x000fe4000fffe0ff */
[----:B------:R-:W-:Y:S01]  /*1c80*/  UIADD3 UR8, UPT, UPT, UR13, 0x2ac00, URZ ;  /* 0x0002ac000d087890 */ /* 0x000fe2000fffe0ff */
[----:B------:R-:W-:Y:S01]  /*1c90*/  UMOV UR30, 0x0 ;  /* 0x00000000001e7882 */ /* 0x000fe20000000000 */
[----:B------:R-:W-:Y:S01]  /*1ca0*/  UMOV UR31, 0x10000000 ;  /* 0x10000000001f7882 */ /* 0x000fe20000000000 */
[----:B------:R-:W-:Y:S01]  /*1cb0*/  UMOV UR51, UR59 ;  /* 0x0000003b00337c82 */ /* 0x000fe20008000000 */
[----:B------:R-:W-:Y:S01]  /*1cc0*/  UMOV UR52, UR60 ;  /* 0x0000003c00347c82 */ /* 0x000fe20008000000 */
[----:B------:R-:W-:Y:S01]  /*1cd0*/  UMOV UR49, UR57 ;  /* 0x0000003900317c82 */ /* 0x000fe20008000000 */
[----:B------:R-:W-:Y:S01]  /*1ce0*/  UMOV UR43, UR59 ;  /* 0x0000003b002b7c82 */ /* 0x000fe20008000000 */
[----:B------:R-:W-:Y:S01]  /*1cf0*/  UMOV UR44, UR60 ;  /* 0x0000003c002c7c82 */ /* 0x000fe20008000000 */
[----:B------:R-:W-:Y:S01]  /*1d00*/  UMOV UR41, UR57 ;  /* 0x0000003900297c82 */ /* 0x000fe20008000000 */
[----:B------:R-:W-:Y:S01]  /*1d10*/  UTMALDG.3D.2CTA [UR56], [UR4], desc[UR30] ;  /* 0x00001e38040075b4 */ /* 0x000fe20008211000 */
[----:B------:R-:W-:Y:S01]  /*1d20*/  UMOV UR35, UR59 ;  /* 0x0000003b00237c82 */ /* 0x000fe20008000000 */
        /* <DEDUP_REMOVED lines=10> */
[----:B------:R-:W-:Y:S01]  /*1dd0*/  UIADD3 UR16, UPT, UPT, UR13, 0x2b400, URZ ;  /* 0x0002b4000d107890 */ /* 0x000fe2000fffe0ff */
[----:B------:R-:W-:Y:S01]  /*1de0*/  UMOV UR18, UR42 ;  /* 0x0000002a00127c82 */ /* 0x000fe20008000000 */
[----:B------:R-:W-:Y:S01]  /*1df0*/  UMOV UR19, UR27 ;  /* 0x0000001b00137c82 */ /* 0x000fe20008000000 */
[----:B------:R-:W-:Y:S01]  /*1e00*/  UTMALDG.3D.2CTA [UR40], [UR4], desc[UR30] ;  /* 0x00001e28040075b4 */ /* 0x000fe20008211000 */
[----:B------:R-:W-:Y:S01]  /*1e10*/  UMOV UR20, UR60 ;  /* 0x0000003c00147c82 */ /* 0x000fe20008000000 */
[----:B------:R-:W-:Y:S01]  /*1e20*/  UMOV UR17, UR57 ;  /* 0x0000003900117c82 */ /* 0x000fe20008000000 */
[----:B------:R-:W-:Y:S01]  /*1e30*/  UTMALDG.3D.2CTA [UR32], [UR4], desc[UR30] ;  /* 0x00001e20040075b4 */ /* 0x000fe20008211000 */
[----:B------:R-:W-:Y:S01]  /*1e40*/  UTMALDG.3D.2CTA [UR24], [UR14], desc[UR30] ;  /* 0x00001e180e0075b4 */ /* 0x000fe20008211000 */
[----:B------:R2:W-:Y:S01]  /*1e50*/  UTMALDG.3D.2CTA [UR8], [UR14], desc[UR30] ;  /* 0x00001e080e0075b4 */ /* 0x0005e20008211000 */
[----:B------:R1:W-:Y:S01]  /*1e60*/  UTMALDG.3D.2CTA [UR16], [UR14], desc[UR30] ;  /* 0x00001e100e0075b4 */ /* 0x0003e20008211000 */
[----:B--2---:R-:W-:Y:S01]  /*1e70*/  UIADD3 UR8, UPT, UPT, UR13, 0x2bc00, URZ ;  /* 0x0002bc000d087890 */ /* 0x004fe2000fffe0ff */
[----:B------:R-:W-:-:S08]  /*1e80*/  UMOV UR10, UR34 ;  /* 0x00000022000a7c82 */ /* 0x000fd00008000000 */
[----:B------:R1:W-:Y:S02]  /*1e90*/  UTMALDG.3D.2CTA [UR8], [UR14], desc[UR30] ;  /* 0x00001e080e0075b4 */ /* 0x0003e40008211000 */
[----:B-1----:R-:W-:Y:S01]  /*1ea0*/  NOP ;  /* 0x0000000000007918 */ /* 0x002fe20000000000 */
.L_x_32:
[----:B------:R-:W-:Y:S05]  /*1eb0*/  BSYNC.RECONVERGENT B0 ;  /* 0x0000000000007941 */ /* 0x000fea0003800200 */
.L_x_31:
[----:B------:R-:W-:Y:S01]  /*1ec0*/  UIADD3 UR42, UPT, UPT, UR42, 0x100, URZ ;  /* 0x000001002a2a7890 */ /* 0x000fe2000fffe0ff */
[----:B------:R-:W-:Y:S01]  /*1ed0*/  UMOV UR6, UR23 ;  /* 0x0000001700067c82 */ /* 0x000fe20008000000 */
[----:B------:R-:W-:Y:S01]  /*1ee0*/  UMOV UR22, UR45 ;  /* 0x0000002d00167c82 */ /* 0x000fe20008000000 */
[----:B------:R-:W-:Y:S09]  /*1ef0*/  BRA.U UP2, `(.L_x_33) ;  /* 0xfffffff902b47547 */ /* 0x000ff2000b83ffff */
.L_x_25:
[----:B------:R-:W-:Y:S01]  /*1f00*/  ULEA UR4, UR23, UR21, 0x3 ;  /* 0x0000001517047291 */ /* 0x000fe2000f8e18ff */
[----:B-1----:R-:W-:Y:S01]  /*1f10*/  SHF.L.U32 R2, R15, 0x1f, RZ ;  /* 0x0000001f0f027819 */ /* 0x002fe200000006ff */
[----:B------:R-:W-:Y:S01]  /*1f20*/  @!P1 SYNCS.ARRIVE.TRANS64.A1T0 RZ, [UR21+0x78], RZ ;  /* 0x000078ffffff99a7 */ /* 0x000fe20008100015 */
[----:B------:R-:W-:-:S06]  /*1f30*/  UISETP.GT.AND UP0, UPT, UR53, UR47, UPT ;  /* 0x0000002f3500728c */ /* 0x000fcc000bf04270 */
[----:B------:R1:W1:Y:S03]  /*1f40*/  SYNCS.PHASECHK.TRANS64.TRYWAIT P1, [UR4+0x28], R2 ;  /* 0x00002802ff0075a7 */ /* 0x0002660008021104 */
[----:B------:R-:W-:Y:S05]  /*1f50*/  BRA.U !UP0, `(.L_x_34) ;  /* 0x0000000508507547 */ /* 0x000fea000b800000 */
[----:B------:R-:W-:Y:S01]  /*1f60*/  UIADD3 UR29, UPT, UPT, UR55, UR22, URZ ;  /* 0x00000016371d7290 */ /* 0x000fe2000fffe0ff */
[----:B------:R-:W-:-:S11]  /*1f70*/  UMOV UR6, UR23 ;  /* 0x0000001700067c82 */ /* 0x000fd60008000000 */
.L_x_42:
[----:B------:R-:W-:Y:S01]  /*1f80*/  ULEA UR7, UR6, UR21, 0x3 ;  /* 0x0000001506077291 */ /* 0x000fe2000f8e18ff */
[----:B--2---:R-:W-:Y:S01]  /*1f90*/  @P5 MOV R3, 0x14000 ;  /* 0x0001400000035802 */ /* 0x004fe20000000f00 */
[----:B-1----:R-:W-:Y:S10]  /*1fa0*/  @P1 BRA `(.L_x_35) ;  /* 0x00000000000c1947 */ /* 0x002ff40003800000 */
[----:B------:R-:W-:-:S04]  /*1fb0*/  SHF.L.U32 R5, R15, 0x1f, RZ ;  /* 0x0000001f0f057819 */ /* 0x000fc800000006ff */
[----:B------:R-:W1:Y:S02]  /*1fc0*/  SYNCS.PHASECHK.TRANS64.TRYWAIT P0, [UR7+0x28], R5 ;  /* 0x00002805ff0075a7 */ /* 0x000e640008001107 */
[----:B-1----:R-:W-:Y:S05]  /*1fd0*/  @!P0 BRA `(.L_x_36) ;  /* 0x0000005000d88947 */ /* 0x002fea0003800000 */
.L_x_35:
[----:B------:R2:W-:Y:S01]  /*1fe0*/  @P5 SYNCS.ARRIVE.TRANS64 RZ, [UR7], R3 ;  /* 0x00000003ffff59a7 */ /* 0x0005e20008000007 */
[----:B------:R-:W-:-:S04]  /*1ff0*/  ULOP3.LUT UR4, UR37, 0x2, URZ, 0xfc, !UPT ;  /* 0x0000000225047892 */ /* 0x000fc8000f8efcff */
[----:B------:R-:W-:-:S09]  /*2000*/  UISETP.NE.AND UP0, UPT, UR4, 0x2, UPT ;  /* 0x000000020400788c */ /* 0x000fd2000bf05270 */
[----:B------:R-:W-:Y:S05]  /*2010*/  BRA.U UP0, `(.L_x_37) ;  /* 0x0000000100047547 */ /* 0x000fea000b800000 */
[----:B------:R-:W-:Y:S05]  /*2020*/  BPT.TRAP 0x1 ;  /* 0x000000040000795c */ /* 0x000fea0000300000 */
.L_x_37:
[----:B------:R-:W-:Y:S04]  /*2030*/  BSSY.RECONVERGENT B0, `(.L_x_38) ;  /* 0x0000003000007945 */ /* 0x000fe80003800200 */
[----:B------:R-:W-:Y:S05]  /*2040*/  @!P4 BRA `(.L_x_39) ;  /* 0x000000000004c947 */ /* 0x000fea0003800000 */
[----:B------:R-:W-:Y:S05]  /*2050*/  BPT.TRAP 0x1 ;  /* 0x000000040000795c */ /* 0x000fea0000300000 */
.L_x_39:
[----:B------:R-:W-:Y:S05]  /*2060*/  BSYNC.RECONVERGENT B0 ;  /* 0x0000000000007941 */ /* 0x000fea0003800200 */
.L_x_38:
        /* <DEDUP_REMOVED lines=9> */
[----:B------:R1:W1:Y:S01]  /*2100*/  SYNCS.PHASECHK.TRANS64.TRYWAIT P1, [UR4+0x28], R2 ;  /* 0x00002802ff0075a7 */ /* 0x0002620008021104 */
[----:B------:R-:W-:Y:S05]  /*2110*/  @!P0 BRA `(.L_x_41) ;  /* 0x0000000000cc8947 */ /* 0x000fea0003800000 */
[----:B------:R-:W-:Y:S02]  /*2120*/  ULEA UR32, UR6, UR21, 0xf ;  /* 0x0000001506207291 */ /* 0x000fe4000f8e78ff */
[----:B------:R-:W-:Y:S02]  /*2130*/  UIADD3 UR4, UP1, UPT, UR38, 0x80, URZ ;  /* 0x0000008026047890 */ /* 0x000fe4000ff3e0ff */
[----:B------:R-:W-:Y:S02]  /*2140*/  USHF.L.U32 UR58, UR22, 0x8, URZ ;  /* 0x00000008163a7899 */ /* 0x000fe400080006ff */
[----:B------:R-:W-:Y:S02]  /*2150*/  ULEA UR13, UR6, UR21, 0xd ;  /* 0x00000015060d7291 */ /* 0x000fe4000f8e68ff */
[----:B------:R-:W-:Y:S02]  /*2160*/  UIADD3 UR14, UP0, UPT, UR38, 0x180, URZ ;  /* 0x00000180260e7890 */ /* 0x000fe4000ff1e0ff */
[----:B------:R-:W-:-:S02]  /*2170*/  ULOP3.LUT UR57, UR7, 0xfefffff8, URZ, 0xc0, !UPT ;  /* 0xfefffff807397892 */ /* 0x000fc4000f8ec0ff */
[----:B------:R-:W-:Y:S02]  /*2180*/  UIADD3.X UR5, UPT, UPT, URZ, UR39, URZ, UP1, !UPT ;  /* 0x00000027ff057290 */ /* 0x000fe40008ffe4ff */
[----:B------:R-:W-:Y:S02]  /*2190*/  UIADD3 UR56, UPT, UPT, UR32, 0x2400, URZ ;  /* 0x0000240020387890 */ /* 0x000fe4000fffe0ff */
[----:B------:R-:W-:Y:S02]  /*21a0*/  UIADD3 UR50, UPT, UPT, UR58, 0x40, URZ ;  /* 0x000000403a327890 */ /* 0x000fe4000fffe0ff */
[----:B------:R-:W-:Y:S02]  /*21b0*/  UIADD3 UR48, UPT, UPT, UR32, 0x4400, URZ ;  /* 0x0000440020307890 */ /* 0x000fe4000fffe0ff */
[----:B------:R-:W-:Y:S02]  /*21c0*/  UIADD3 UR42, UPT, UPT, UR58, 0x80, URZ ;  /* 0x000000803a2a7890 */ /* 0x000fe4000fffe0ff */
[----:B------:R-:W-:-:S02]  /*21d0*/  UIADD3 UR40, UPT, UPT, UR32, 0x6400, URZ ;  /* 0x0000640020287890 */ /* 0x000fc4000fffe0ff */
[----:B------:R-:W-:Y:S02]  /*21e0*/  UIADD3 UR34, UPT, UPT, UR58, 0xc0, URZ ;  /* 0x000000c03a227890 */ /* 0x000fe4000fffe0ff */
        /* <DEDUP_REMOVED lines=37> */
[----:B--2---:R-:W-:Y:S01]  /*2440*/  NOP ;  /* 0x0000000000007918 */ /* 0x004fe20000000000 */
.L_x_41:
[----:B-1----:R-:W-:Y:S05]  /*2450*/  BSYNC.RECONVERGENT B0 ;  /* 0x0000000000007941 */ /* 0x002fea0003800200 */
.L_x_40:
[----:B------:R-:W-:Y:S01]  /*2460*/  UIADD3 UR22, UPT, UPT, UR22, 0x1, URZ ;  /* 0x0000000116167890 */ /* 0x000fe2000fffe0ff */
[----:B------:R-:W-:-:S03]  /*2470*/  UMOV UR6, UR23 ;  /* 0x0000001700067c82 */ /* 0x000fc60008000000 */
[----:B------:R-:W-:-:S09]  /*2480*/  UISETP.NE.AND UP0, UPT, UR22, UR29, UPT ;  /* 0x0000001d1600728c */ /* 0x000fd2000bf05270 */
[----:B------:R-:W-:Y:S05]  /*2490*/  BRA.U UP0, `(.L_x_42) ;  /* 0xfffffff900b87547 */ /* 0x000fea000b83ffff */
.L_x_34:
[----:B-1----:R-:W-:Y:S01]  /*24a0*/  LEA R2, R14, UR21, 0x3 ;  /* 0x000000150e027c11 */ /* 0x002fe2000f8e18ff */
[----:B------:R-:W-:Y:S01]  /*24b0*/  NOP ;  /* 0x0000000000007918 */ /* 0x000fe20000000000 */
[----:B--2---:R-:W-:Y:S02]  /*24c0*/  SHF.L.U32 R3, R12, 0x1f, RZ ;  /* 0x0000001f0c037819 */ /* 0x004fe400000006ff */
[----:B------:R-:W-:Y:S02]  /*24d0*/  LEA R4, R14, UR21, 0x4 ;  /* 0x000000150e047c11 */ /* 0x000fe4000f8e20ff */
[----:B------:R-:W1:Y:S02]  /*24e0*/  SYNCS.PHASECHK.TRANS64.TRYWAIT P0, [R2+URZ+0x80], R3 ;  /* 0x00008003020075a7 */ /* 0x000e6400080011ff */
[----:B-1----:R-:W-:Y:S05]  /*24f0*/  @!P0 BRA `(.L_x_43) ;  /* 0x0000004c00a88947 */ /* 0x002fea0003800000 */
.L_x_128:
[----:B------:R-:W4:Y:S01]  /*2500*/  LDS.128 R4, [R4+0x110] ;  /* 0x0001100004047984 */ /* 0x000f220000000c00 */
[----:B------:R-:W-:Y:S01]  /*2510*/  ISETP.GE.AND P0, PT, R26, 0x1, PT ;  /* 0x000000011a00780c */ /* 0x000fe20003f06270 */
[----:B-1----:R-:W-:Y:S01]  /*2520*/  VIADD R2, R2, 0x90 ;  /* 0x0000009002027836 */ /* 0x002fe20000000000 */
[----:B------:R-:W-:Y:S01]  /*2530*/  @!PT LDS RZ, [RZ] ;  /* 0x00000000fffff984 */ /* 0x000fe20000000800 */
[----:B------:R-:W-:Y:S01]  /*2540*/  @!PT LDS RZ, [RZ] ;  /* 0x00000000fffff984 */ /* 0x000fe20000000800 */
[----:B------:R-:W-:Y:S01]  /*2550*/  @!PT LDS RZ, [RZ] ;  /* 0x00000000fffff984 */ /* 0x000fe20000000800 */
[----:B------:R-:W-:Y:S01]  /*2560*/  @!PT LDS RZ, [RZ] ;  /* 0x00000000fffff984 */ /* 0x000fe20000000800 */
[----:B------:R1:W-:Y:S06]  /*2570*/  MEMBAR.ALL.CTA ;  /* 0x0000000000007992 */ /* 0x0003ec0000008000 */
[----:B-1----:R-:W1:Y:S01]  /*2580*/  FENCE.VIEW.ASYNC.S ;  /* 0x00000000000073c6 */ /* 0x002e620000000000 */
[----:B------:R-:W-:-:S04]  /*2590*/  PRMT R2, RZ, 0x654, R2 ;  /* 0x00000654ff027816 */ /* 0x000fc80000000002 */
[----:B-1----:R1:W-:Y:S01]  /*25a0*/  SYNCS.ARRIVE.TRANS64.RED.A1T0 RZ, [R2+URZ], RZ ;  /* 0x000000ff02ff79a7 */ /* 0x0023e200081004ff */
[----:B----4-:R-:W-:-:S13]  /*25b0*/  LOP3.LUT P2, RZ, R6, 0x1, RZ, 0xc0, !PT ;  /* 0x0000000106ff7812 */ /* 0x010fda000784c0ff */
[----:B------:R-:W-:Y:S01]  /*25c0*/  @P2 SHF.R.U32.HI R3, RZ, 0x10, R5 ;  /* 0x00000010ff032819 */ /* 0x000fe20000011605 */
[----:B------:R-:W-:Y:S01]  /*25d0*/  VOTEU.ANY UP0, P2 ;  /* 0x0000000000ff7886 */ /* 0x000fe20001000100 */
[----:B------:R-:W-:Y:S02]  /*25e0*/  @P2 MOV R13, R4 ;  /* 0x00000004000d2202 */ /* 0x000fe40000000f00 */
[----:B------:R-:W-:Y:S02]  /*25f0*/  @P2 R2UR.BROADCAST UR4, R3 ;  /* 0x00000000030422ca */ /* 0x000fe400008e0000 */
[----:B------:R-:W-:-:S11]  /*2600*/  @P2 LOP3.LUT R11, R5, 0xffff, RZ, 0xc0, !PT ;  /* 0x0000ffff050b2812 */ /* 0x000fd600078ec0ff */
[----:B------:R-:W-:Y:S01]  /*2610*/  @UP0 UMOV UR60, UR4 ;  /* 0x00000004003c0c82 */ /* 0x000fe20008000000 */
[----:B-1----:R-:W-:Y:S05]  /*2620*/  @!P0 BRA `(.L_x_44) ;  /* 0x0000000000b88947 */ /* 0x002fea0003800000 */
[----:B------:R-:W3:Y:S01]  /*2630*/  LDC.64 R4, c[0x0][0xb18] ;  /* 0x0002c600ff047b82 */ /* 0x000ee20000000a00 */
[----:B------:R-:W-:-:S07]  /*2640*/  ISETP.NE.AND P3, PT, R26, 0x1, PT ;  /* 0x000000011a00780c */ /* 0x000fce0003f65270 */
[----:B------:R-:W1:Y:S08]  /*2650*/  LDC.64 R6, c[0x0][0xb10] ;  /* 0x0002c400ff067b82 */ /* 0x000e700000000a00 */
[----:B------:R-:W2:Y:S08]  /*2660*/  LDC R18, c[0x0][0xb20] ;  /* 0x0002c800ff127b82 */ /* 0x000eb00000000800 */
[----:B------:R-:W4:Y:S01]  /*2670*/  LDC R20, c[0x0][0xb0c] ;  /* 0x0002c300ff147b82 */ /* 0x000f220000000800 */
[----:B---3--:R-:W-:Y:S01]  /*2680*/  IMAD.HI.U32 R19, R0, R5, RZ ;  /* 0x0000000500137227 */ /* 0x008fe200078e00ff */
[----:B------:R-:W-:-:S03]  /*2690*/  ISETP.NE.AND P0, PT, R4, 0x1, PT ;  /* 0x000000010400780c */ /* 0x000fc60003f05270 */
[----:B------:R-:W-:-:S03]  /*26a0*/  IMAD.HI.U32 R5, R11, R5, RZ ;  /* 0x000000050b057227 */ /* 0x000fc600078e00ff */
[----:B------:R-:W3:Y:S01]  /*26b0*/  LDC.64 R2, c[0x0][0xb28] ;  /* 0x0002ca00ff027b82 */ /* 0x000ee20000000a00 */
[----:B-1----:R-:W-:-:S04]  /*26c0*/  IMAD.HI.U32 R22, R9, R6, RZ ;  /* 0x0000000609167227 */ /* 0x002fc800078e00ff */
[----:B------:R-:W-:Y:S01]  /*26d0*/  IMAD.HI.U32 R24, R13, R6, RZ ;  /* 0x000000060d187227 */ /* 0x000fe200078e00ff */
[----:B------:R-:W-:Y:S02]  /*26e0*/  SHF.R.U32.HI R22, RZ, R7, R22 ;  /* 0x00000007ff167219 */ /* 0x000fe40000011616 */
[-C--:B--2---:R-:W-:Y:S02]  /*26f0*/  SHF.R.U32.HI R19, RZ, R18.reuse, R19 ;  /* 0x00000012ff137219 */ /* 0x084fe40000011613 */
[----:B------:R-:W-:Y:S02]  /*2700*/  SHF.R.U32.HI R18, RZ, R18, R5 ;  /* 0x00000012ff127219 */ /* 0x000fe40000011605 */
[----:B------:R-:W-:Y:S02]  /*2710*/  SEL R19, R0, R19, !P0 ;  /* 0x0000001300137207 */ /* 0x000fe40004000000 */
[----:B------:R-:W-:Y:S02]  /*2720*/  SHF.R.U32.HI R24, RZ, R7, R24 ;  /* 0x00000007ff187219 */ /* 0x000fe40000011618 */
[----:B----4-:R-:W-:-:S02]  /*2730*/  ISETP.NE.AND P1, PT, R20, 0x1, PT ;  /* 0x000000011400780c */ /* 0x010fc40003f25270 */
[----:B------:R-:W-:Y:S02]  /*2740*/  SEL R5, R11, R18, !P0 ;  /* 0x000000120b057207 */ /* 0x000fe40004000000 */
[----:B------:R-:W-:Y:S02]  /*2750*/  SEL R21, R9, R22, !P1 ;  /* 0x0000001609157207 */ /* 0x000fe40004800000 */
[----:B------:R-:W-:Y:S01]  /*2760*/  SEL R7, R13, R24, !P1 ;  /* 0x000000180d077207 */ /* 0x000fe20004800000 */
[----:B---3--:R-:W-:-:S04]  /*2770*/  IMAD.HI.U32 R22, R19, R2, RZ ;  /* 0x0000000213167227 */ /* 0x008fc800078e00ff */
[----:B------:R-:W-:Y:S01]  /*2780*/  IMAD.HI.U32 R6, R21, R2, RZ ;  /* 0x0000000215067227 */ /* 0x000fe200078e00ff */
[----:B------:R-:W-:-:S04]  /*2790*/  @P3 SHF.R.U32.HI R19, RZ, R3, R22 ;  /* 0x00000003ff133219 */ /* 0x000fc80000011616 */
        /* <DEDUP_REMOVED lines=8> */
[----:B------:R-:W-:-:S04]  /*2820*/  @!P0 IMAD.HI.U32 R18, R7, R2, RZ ;  /* 0x0000000207128227 */ /* 0x000fc800078e00ff */
[----:B------:R-:W-:Y:S01]  /*2830*/  IMAD.MOV R2, RZ, RZ, -R6 ;  /* 0x000000ffff027224 */ /* 0x000fe200078e0a06 */
[----:B------:R-:W-:-:S03]  /*2840*/  @!P0 SHF.R.U32.HI R18, RZ, R3, R18 ;  /* 0x00000003ff128219 */ /* 0x000fc60000011612 */
[----:B------:R-:W-:Y:S01]  /*2850*/  IMAD R2, R26, R2, R5 ;  /* 0x000000021a027224 */ /* 0x000fe200078e0205 */
[----:B------:R-:W-:Y:S02]  /*2860*/  @!P0 SEL R3, R7, R18, !P3 ;  /* 0x0000001207038207 */ /* 0x000fe40005800000 */
[----:B------:R-:W-:-:S03]  /*2870*/  IADD3 R18, PT, PT, -R5, RZ, RZ ;  /* 0x000000ff05127210 */ /* 0x000fc60007ffe1ff */
[--C-:B------:R-:W-:Y:S02]  /*2880*/  @!P0 IMAD.IADD R6, R6, 0x1, -R3.reuse ;  /* 0x0000000106068824 */ /* 0x100fe400078e0a03 */
[----:B------:R-:W-:Y:S01]  /*2890*/  @!P0 IMAD R3, R2, R21, R3 ;  /* 0x0000001502038224 */ /* 0x000fe200078e0203 */
[----:B------:R-:W-:Y:S01]  /*28a0*/  IADD3 R2, PT, PT, -R7, RZ, RZ ;  /* 0x000000ff07027210 */ /* 0x000fe20007ffe1ff */
[----:B------:R-:W-:Y:S02]  /*28b0*/  @!P0 IMAD R5, R26, R6, R7 ;  /* 0x000000061a058224 */ /* 0x000fe400078e0207 */
[----:B------:R-:W-:Y:S02]  /*28c0*/  IMAD R11, R4, R18, R11 ;  /* 0x00000012040b7224 */ /* 0x000fe400078e020b */
[----:B------:R-:W-:Y:S02]  /*28d0*/  @!P0 IMAD.MOV.U32 R7, RZ, RZ, R3 ;  /* 0x000000ffff078224 */ /* 0x000fe400078e0003 */
[----:B------:R-:W-:-:S02]  /*28e0*/  IMAD R2, R20, R2, R13 ;  /* 0x0000000214027224 */ /* 0x000fc400078e020d */
[----:B------:R-:W-:Y:S02]  /*28f0*/  IMAD R11, R5, R4, R11 ;  /* 0x00000004050b7224 */ /* 0x000fe400078e020b */
[----:B------:R-:W-:Y:S02]  /*2900*/  IMAD R13, R7, R20, R2 ;  /* 0x00000014070d7224 */ /* 0x000fe400078e0202 */
.L_x_44:
[----:B------:R-:W1:Y:S02]  /*2910*/  LDCU UR4, c[0x0][0xb30] ;  /* 0x00016600ff0477ac */ /* 0x000e640008000800 */
[----:B-1----:R-:W-:-:S09]  /*2920*/  UISETP.NE.AND UP0, UPT, UR4, 0x1, UPT ;  /* 0x000000010400788c */ /* 0x002fd2000bf05270 */
[----:B------:R-:W-:Y:S05]  /*2930*/  BRA.U UP0, `(.L_x_45) ;  /* 0x0000000100407547 */ /* 0x000fea000b800000 */
[----:B------:R-:W1:Y:S08]  /*2940*/  LDC.64 R4, c[0x0][0xb10] ;  /* 0x0002c400ff047b82 */ /* 0x000e700000000a00 */
[----:B------:R-:W2:Y:S08]  /*2950*/  LDC.64 R2, c[0x0][0xb18] ;  /* 0x0002c600ff027b82 */ /* 0x000eb00000000a00 */
[----:B------:R-:W4:Y:S08]  /*2960*/  LDC R6, c[0x0][0xb20] ;  /* 0x0002c800ff067b82 */ /* 0x000f300000000800 */
[----:B------:R-:W3:Y:S01]  /*2970*/  LDC R18, c[0x0][0xb0c] ;  /* 0x0002c300ff127b82 */ /* 0x000ee20000000800 */
[----:B-1----:R-:W-:-:S05]  /*2980*/  IMAD.HI.U32 R4, R13, R4, RZ ;  /* 0x000000040d047227 */ /* 0x002fca00078e00ff */
[----:B------:R-:W-:Y:S01]  /*2990*/  SHF.R.U32.HI R4, RZ, R5, R4 ;  /* 0x00000005ff047219 */ /* 0x000fe20000011604 */
[----:B--2---:R-:W-:Y:S01]  /*29a0*/  IMAD.HI.U32 R3, R11, R3, RZ ;  /* 0x000000030b037227 */ /* 0x004fe200078e00ff */
[----:B------:R-:W-:-:S04]  /*29b0*/  ISETP.NE.AND P0, PT, R2, 0x1, PT ;  /* 0x000000010200780c */ /* 0x000fc80003f05270 */
[----:B----4-:R-:W-:-:S04]  /*29c0*/  SHF.R.U32.HI R6, RZ, R6, R3 ;  /* 0x00000006ff067219 */ /* 0x010fc80000011603 */
[----:B------:R-:W-:Y:S02]  /*29d0*/  SEL R3, R11, R6, !P0 ;  /* 0x000000060b037207 */ /* 0x000fe40004000000 */
[----:B---3--:R-:W-:-:S04]  /*29e0*/  ISETP.NE.AND P1, PT, R18, 0x1, PT ;  /* 0x000000011200780c */ /* 0x008fc80003f25270 */
[----:B------:R-:W-:-:S05]  /*29f0*/  SEL R4, R13, R4, !P1 ;  /* 0x000000040d047207 */ /* 0x000fca0004800000 */
[----:B------:R-:W-:Y:S02]  /*2a00*/  IMAD.IADD R5, R3, 0x1, -R4 ;  /* 0x0000000103057824 */ /* 0x000fe400078e0a04 */
[----:B------:R-:W-:Y:S02]  /*2a10*/  IMAD.IADD R3, R4, 0x1, -R3 ;  /* 0x0000000104037824 */ /* 0x000fe400078e0a03 */
[----:B------:R-:W-:Y:S02]  /*2a20*/  IMAD R13, R5, R18, R13 ;  /* 0x00000012050d7224 */ /* 0x000fe400078e020d */
[----:B------:R-:W-:-:S07]  /*2a30*/  IMAD R11, R3, R2, R11 ;  /* 0x00000002030b7224 */ /* 0x000fce00078e020b */
.L_x_45:
[----:B------:R-:W-:Y:S01]  /*2a40*/  VIADD R14, R14, 0x1 ;  /* 0x000000010e0e7836 */ /* 0x000fe20000000000 */
[----:B------:R-:W-:Y:S01]  /*2a50*/  PLOP3.LUT P1, PT, PT, PT, PT, 0x80, 0x8 ;  /* 0x000000000008781c */ /* 0x000fe20003f2f070 */
[----:B------:R-:W-:Y:S02]  /*2a60*/  IMAD.IADD R63, R13, 0x1, R68 ;  /* 0x000000010d3f7824 */ /* 0x000fe400078e0244 */
[----:B------:R-:W-:Y:S01]  /*2a70*/  IMAD.IADD R69, R11, 0x1, R62 ;  /* 0x000000010b457824 */ /* 0x000fe200078e023e */
[----:B------:R-:W-:-:S04]  /*2a80*/  ISETP.NE.AND P0, PT, R14, 0x2, PT ;  /* 0x000000020e00780c */ /* 0x000fc80003f05270 */
[----:B------:R-:W-:Y:S02]  /*2a90*/  SEL R3, RZ, 0x1, P0 ;  /* 0x00000001ff037807 */ /* 0x000fe40000000000 */
[----:B------:R-:W-:Y:S02]  /*2aa0*/  SEL R14, R14, RZ, P0 ;  /* 0x000000ff0e0e7207 */ /* 0x000fe40000000000 */
[----:B------:R-:W-:Y:S01]  /*2ab0*/  LOP3.LUT R12, R12, R3, RZ, 0x3c, !PT ;  /* 0x000000030c0c7212 */ /* 0x000fe200078e3cff */
[----:B------:R-:W-:Y:S06]  /*2ac0*/  @P2 BRA `(.L_x_46) ;  /* 0xffffffec00302947 */ /* 0x000fec000383ffff */
[----:B------:R-:W-:Y:S01]  /*2ad0*/  UIADD3 UR21, UPT, UPT, UR21, 0x28, URZ ;  /* 0x0000002815157890 */ /* 0x000fe2000fffe0ff */
[----:B------:R-:W-:-:S03]  /*2ae0*/  SHF.L.U32 R3, R15, 0x1f, RZ ;  /* 0x0000001f0f037819 */ /* 0x000fc600000006ff */
[----:B------:R-:W-:-:S09]  /*2af0*/  ULEA UR4, UR23, UR21, 0x3 ;  /* 0x0000001517047291 */ /* 0x000fd2000f8e18ff */
[----:B------:R-:W1:Y:S02]  /*2b00*/  SYNCS.PHASECHK.TRANS64.TRYWAIT P0, [UR4], R3 ;  /* 0x00000003ff0075a7 */ /* 0x000e640008001104 */
[----:B-1----:R-:W-:Y:S05]  /*2b10*/  @!P0 BRA `(.L_x_47) ;  /* 0x0000004800348947 */ /* 0x002fea0003800000 */
.L_x_130:
[----:B------:R-:W-:-:S04]  /*2b20*/  UIADD3 UR4, UPT, UPT, UR23, 0x1, URZ ;  /* 0x0000000117047890 */ /* 0x000fc8000fffe0ff */
[----:B------:R-:W-:-:S04]  /*2b30*/  UISETP.NE.AND UP0, UPT, UR4, 0x5, UPT ;  /* 0x000000050400788c */ /* 0x000fc8000bf05270 */
[----:B------:R-:W-:Y:S02]  /*2b40*/  USEL UR6, URZ, 0x1, UP0 ;  /* 0x00000001ff067887 */ /* 0x000fe40008000000 */
[----:B------:R-:W-:-:S04]  /*2b50*/  USEL UR4, UR4, URZ, UP0 ;  /* 0x000000ff04047287 */ /* 0x000fc80008000000 */
[----:B------:R-:W-:Y:S01]  /*2b60*/  ULEA UR5, UR4, UR21, 0x3 ;  /* 0x0000001504057291 */ /* 0x000fe2000f8e18ff */
[----:B------:R-:W-:-:S04]  /*2b70*/  LOP3.LUT R2, R15, UR6, RZ, 0x3c, !PT ;  /* 0x000000060f027c12 */ /* 0x000fc8000f8e3cff */
[----:B-1----:R-:W-:-:S04]  /*2b80*/  SHF.L.U32 R3, R2, 0x1f, RZ ;  /* 0x0000001f02037819 */ /* 0x002fc800000006ff */
[----:B------:R-:W1:Y:S02]  /*2b90*/  SYNCS.PHASECHK.TRANS64.TRYWAIT P0, [UR5], R3 ;  /* 0x00000003ff0075a7 */ /* 0x000e640008001105 */
[----:B-1----:R-:W-:Y:S05]  /*2ba0*/  @!P0 BRA `(.L_x_48) ;  /* 0x0000004800288947 */ /* 0x002fea0003800000 */
.L_x_132:
        /* <DEDUP_REMOVED lines=9> */
.L_x_134:
        /* <DEDUP_REMOVED lines=9> */
.L_x_136:
[----:B------:R-:W-:-:S04]  /*2cd0*/  UIADD3 UR4, UPT, UPT, UR4, 0x1, URZ ;  /* 0x0000000104047890 */ /* 0x000fc8000fffe0ff */
[----:B------:R-:W-:-:S04]  /*2ce0*/  UISETP.NE.AND UP0, UPT, UR4, 0x5, UPT ;  /* 0x000000050400788c */ /* 0x000fc8000bf05270 */
[----:B------:R-:W-:Y:S02]  /*2cf0*/  USEL UR5, URZ, 0x1, UP0 ;  /* 0x00000001ff057887 */ /* 0x000fe40008000000 */
[----:B------:R-:W-:-:S04]  /*2d00*/  USEL UR4, UR4, URZ, UP0 ;  /* 0x000000ff04047287 */ /* 0x000fc80008000000 */
[----:B------:R-:W-:Y:S01]  /*2d10*/  ULEA UR4, UR4, UR21, 0x3 ;  /* 0x0000001504047291 */ /* 0x000fe2000f8e18ff */
[----:B-1----:R-:W-:-:S04]  /*2d20*/  LOP3.LUT R3, R2, UR5, RZ, 0x3c, !PT ;  /* 0x0000000502037c12 */ /* 0x002fc8000f8e3cff */
[----:B------:R-:W-:Y:S01]  /*2d30*/  SHF.L.U32 R3, R3, 0x1f, RZ ;  /* 0x0000001f03037819 */ /* 0x000fe200000006ff */
[----:B---3--:R-:W-:-:S07]  /*2d40*/  IMAD.U32 R0, RZ, RZ, UR4 ;  /* 0x00000004ff007e24 */ /* 0x008fce000f8e00ff */
.L_x_51:
[----:B-1----:R1:W2:Y:S02]  /*2d50*/  SYNCS.PHASECHK.TRANS64.TRYWAIT P0, [R0+URZ], R3 ;  /* 0x00000003000075a7 */ /* 0x0022a400080011ff */
[----:B--2---:R-:W-:Y:S05]  /*2d60*/  @!P0 NANOSLEEP.SYNCS 0x989680 ;  /* 0x009896800000895d */ /* 0x004fea0003900000 */
[----:B------:R-:W2:Y:S02]  /*2d70*/  @!P0 SYNCS.PHASECHK.TRANS64 P0, [R0+URZ], R3 ;  /* 0x00000003000085a7 */ /* 0x000ea400080010ff */
[----:B--2---:R-:W-:Y:S05]  /*2d80*/  @P0 EXIT ;  /* 0x000000000000094d */ /* 0x004fea0003800000 */
[----:B------:R-:W-:Y:S05]  /*2d90*/  BRA `(.L_x_51) ;  /* 0xfffffffc00ec7947 */ /* 0x000fea000383ffff */
.L_x_22:
[----:B------:R-:W-:-:S04]  /*2da0*/  UISETP.NE.AND UP1, UPT, UR46, URZ, UPT ;  /* 0x000000ff2e00728c */ /* 0x000fc8000bf25270 */
[----:B------:R-:W-:-:S09]  /*2db0*/  UISETP.NE.OR UP1, UPT, UR10, 0x1, UP1 ;  /* 0x000000010a00788c */ /* 0x000fd20008f25670 */
[----:B------:R-:W-:Y:S05]  /*2dc0*/  BRA.U UP1, `(.L_x_52) ;  /* 0x00000005014c7547 */ /* 0x000fea000b800000 */
[----:B------:R-:W-:Y:S01]  /*2dd0*/  HFMA2 R11, -RZ, RZ, 0, 0 ;  /* 0x00000000ff0b7431 */ /* 0x000fe200000001ff */
[----:B------:R-:W-:Y:S01]  /*2de0*/  ISETP.GE.U32.AND P2, PT, R10, 0x2, PT ;  /* 0x000000020a00780c */ /* 0x000fe20003f46070 */
[----:B------:R-:W-:Y:S01]  /*2df0*/  IMAD.MOV.U32 R12, RZ, RZ, 0x1 ;  /* 0x00000001ff0c7424 */ /* 0x000fe200078e00ff */
[----:B------:R-:W-:Y:S01]  /*2e00*/  CS2R R8, SRZ ;  /* 0x0000000000087805 */ /* 0x000fe2000001ff00 */
[----:B------:R-:W-:Y:S01]  /*2e10*/  IMAD.MOV.U32 R3, RZ, RZ, RZ ;  /* 0x000000ffff037224 */ /* 0x000fe200078e00ff */
[----:B------:R-:W-:Y:S01]  /*2e20*/  UMOV UR6, 0x400 ;  /* 0x0000040000067882 */ /* 0x000fe20000000000 */
[----:B------:R-:W-:Y:S01]  /*2e30*/  UMOV UR5, URZ ;  /* 0x000000ff00057c82 */ /* 0x000fe20008000000 */
[----:B------:R-:W-:-:S12]  /*2e40*/  ULEA UR6, UR46, UR6, 0x18 ;  /* 0x000000062e067291 */ /* 0x000fd8000f8ec0ff */
.L_x_56:
[----:B------:R-:W-:Y:S02]  /*2e50*/  LEA R0, R3, UR6, 0x3 ;  /* 0x0000000603007c11 */ /* 0x000fe4000f8e18ff */
[----:B------:R-:W-:-:S03]  /*2e60*/  SHF.L.U32 R5, R8, 0x1f, RZ ;  /* 0x0000001f08057819 */ /* 0x000fc600000006ff */
[----:B------:R-:W-:Y:S01]  /*2e70*/  VIADD R4, R0, 0xf0 ;  /* 0x000000f000047836 */ /* 0x000fe20000000000 */
[----:B------:R-:W1:Y:S02]  /*2e80*/  SYNCS.PHASECHK.TRANS64.TRYWAIT P0, [R0+URZ+0xe0], R5 ;  /* 0x0000e005000075a7 */ /* 0x000e6400080011ff */
[----:B-1----:R-:W-:Y:S05]  /*2e90*/  @!P0 BRA `(.L_x_53) ;  /* 0x0000004400b48947 */ /* 0x002fea0003800000 */
.L_x_137:
[----:B------:R-:W-:Y:S01]  /*2ea0*/  ULEA UR4, UR5, UR6, 0x3 ;  /* 0x0000000605047291 */ /* 0x000fe2000f8e18ff */
[----:B------:R-:W-:Y:S01]  /*2eb0*/  PRMT R4, RZ, 0x654, R4 ;  /* 0x00000654ff047816 */ /* 0x000fe20000000004 */
[----:B-1----:R-:W-:Y:S01]  /*2ec0*/  @!P2 IMAD.MOV.U32 R5, RZ, RZ, 0x10 ;  /* 0x00000010ff05a424 */ /* 0x002fe200078e00ff */
[----:B------:R-:W-:Y:S01]  /*2ed0*/  SHF.L.U32 R7, R12, 0x1f, RZ ;  /* 0x0000001f0c077819 */ /* 0x000fe200000006ff */
[----:B------:R-:W-:Y:S01]  /*2ee0*/  UIADD3 UR7, UPT, UPT, UR4, 0x80, URZ ;  /* 0x0000008004077890 */ /* 0x000fe2000fffe0ff */
[----:B------:R1:W-:Y:S05]  /*2ef0*/  SYNCS.ARRIVE.TRANS64.RED.A1T0 RZ, [R4+URZ], RZ ;  /* 0x000000ff04ff79a7 */ /* 0x0003ea00081004ff */
[----:B------:R-:W-:Y:S01]  /*2f00*/  IMAD.U32 R13, RZ, RZ, UR7 ;  /* 0x00000007ff0d7e24 */ /* 0x000fe2000f8e00ff */
[----:B------:R-:W2:Y:S04]  /*2f10*/  SYNCS.PHASECHK.TRANS64.TRYWAIT P0, [UR4+0x90], R7 ;  /* 0x00009007ff0075a7 */ /* 0x000ea80008001104 */
[----:B------:R-:W-:Y:S01]  /*2f20*/  PRMT R13, R10, 0x654, R13 ;  /* 0x000006540a0d7816 */ /* 0x000fe2000000000d */
[----:B-12---:R-:W-:Y:S06]  /*2f30*/  @!P0 BRA `(.L_x_54) ;  /* 0x0000004400a08947 */ /* 0x006fec0003800000 */
.L_x_139:
[----:B------:R-:W-:Y:S01]  /*2f40*/  ULEA UR8, UR5, UR6, 0x4 ;  /* 0x0000000605087291 */ /* 0x000fe2000f8e20ff */
[----:B------:R-:W-:Y:S01]  /*2f50*/  SEL R2, R13, R2, !P2 ;  /* 0x000000020d027207 */ /* 0x000fe20005000000 */
[----:B------:R-:W-:Y:S01]  /*2f60*/  UIADD3 UR9, UPT, UPT, UR4, 0x80, URZ ;  /* 0x0000008004097890 */ /* 0x000fe2000fffe0ff */
[----:B-1----:R-:W-:Y:S01]  /*2f70*/  LEA R0, R11, UR6, 0x3 ;  /* 0x000000060b007c11 */ /* 0x002fe2000f8e18ff */
[----:B------:R-:W-:Y:S01]  /*2f80*/  UIADD3 UR8, UPT, UPT, UR8, 0x110, URZ ;  /* 0x0000011008087890 */ /* 0x000fe2000fffe0ff */
[----:B------:R1:W-:Y:S01]  /*2f90*/  @!P2 SYNCS.ARRIVE.TRANS64.RED RZ, [R2+URZ], R5 ;  /* 0x0000000502ffa9a7 */ /* 0x0003e200080004ff */
[----:B------:R-:W-:Y:S01]  /*2fa0*/  UIADD3 UR4, UPT, UPT, UR5, 0x1, URZ ;  /* 0x0000000105047890 */ /* 0x000fe2000fffe0ff */
[----:B------:R-:W-:-:S03]  /*2fb0*/  VIADD R3, R3, 0x1 ;  /* 0x0000000103037836 */ /* 0x000fc60000000000 */
[----:B------:R-:W-:Y:S02]  /*2fc0*/  UISETP.NE.AND UP0, UPT, UR4, 0x2, UPT ;  /* 0x000000020400788c */ /* 0x000fe4000bf05270 */
[----:B------:R-:W-:Y:S01]  /*2fd0*/  ISETP.NE.AND P0, PT, R3, 0x2, PT ;  /* 0x000000020300780c */ /* 0x000fe20003f05270 */
[----:B------:R-:W-:Y:S06]  /*2fe0*/  UGETNEXTWORKID.BROADCAST [UR8], [UR9] ;  /* 0x00000000080073ca */ /* 0x000fec0008000100 */
[----:B------:R-:W-:Y:S02]  /*2ff0*/  USEL UR7, URZ, 0x1, UP0 ;  /* 0x00000001ff077887 */ /* 0x000fe40008000000 */
[----:B------:R-:W-:-:S04]  /*3000*/  USEL UR5, UR4, URZ, UP0 ;  /* 0x000000ff04057287 */ /* 0x000fc80008000000 */
[----:B------:R-:W-:Y:S02]  /*3010*/  LOP3.LUT R12, R12, UR7, RZ, 0x3c, !PT ;  /* 0x000000070c0c7c12 */ /* 0x000fe4000f8e3cff */
[----:B-1----:R-:W-:-:S04]  /*3020*/  SHF.L.U32 R5, R9, 0x1f, RZ ;  /* 0x0000001f09057819 */ /* 0x002fc800000006ff */
[----:B------:R-:W1:Y:S02]  /*3030*/  SYNCS.PHASECHK.TRANS64.TRYWAIT P1, [R0+URZ+0x80], R5 ;  /* 0x00008005000075a7 */ /* 0x000e6400080211ff */
[----:B-1----:R-:W-:Y:S05]  /*3040*/  @!P1 BRA `(.L_x_55) ;  /* 0x0000004400749947 */ /* 0x002fea0003800000 */
.L_x_140:
[----:B------:R-:W-:Y:S01]  /*3050*/  LEA R4, R11, UR6, 0x4 ;  /* 0x000000060b047c11 */ /* 0x000fe2000f8e20ff */
[----:B-1----:R-:W-:Y:S01]  /*3060*/  VIADD R0, R0, 0x90 ;  /* 0x0000009000007836 */ /* 0x002fe20000000000 */
[----:B------:R-:W-:Y:S01]  /*3070*/  SEL R3, R3, RZ, P0 ;  /* 0x000000ff03037207 */ /* 0x000fe20000000000 */
[----:B------:R-:W-:-:S03]  /*3080*/  VIADD R11, R11, 0x1 ;  /* 0x000000010b0b7836 */ /* 0x000fc60000000000 */
[----:B------:R-:W1:Y:S01]  /*3090*/  LDS.128 R4, [R4+0x110] ;  /* 0x0001100004047984 */ /* 0x000e620000000c00 */
[----:B------:R-:W-:Y:S02]  /*30a0*/  PRMT R0, RZ, 0x654, R0 ;  /* 0x00000654ff007816 */ /* 0x000fe40000000000 */
[C---:B------:R-:W-:Y:S01]  /*30b0*/  ISETP.NE.AND P1, PT, R11.reuse, 0x2, PT ;  /* 0x000000020b00780c */ /* 0x040fe20003f25270 */
[----:B------:R-:W-:Y:S01]  /*30c0*/  @!PT LDS RZ, [RZ] ;  /* 0x00000000fffff984 */ /* 0x000fe20000000800 */
[----:B------:R-:W-:Y:S01]  /*30d0*/  @!PT LDS RZ, [RZ] ;  /* 0x00000000fffff984 */ /* 0x000fe20000000800 */
[----:B------:R-:W-:Y:S01]  /*30e0*/  @!PT LDS RZ, [RZ] ;  /* 0x00000000fffff984 */ /* 0x000fe20000000800 */
[----:B------:R-:W-:Y:S01]  /*30f0*/  @!PT LDS RZ, [RZ] ;  /* 0x00000000fffff984 */ /* 0x000fe20000000800 */
[----:B------:R2:W-:Y:S06]  /*3100*/  MEMBAR.ALL.CTA ;  /* 0x0000000000007992 */ /* 0x0005ec0000008000 */
[----:B--2---:R-:W2:Y:S01]  /*3110*/  FENCE.VIEW.ASYNC.S ;  /* 0x00000000000073c6 */ /* 0x004ea20000000000 */
[----:B------:R-:W-:Y:S01]  /*3120*/  SEL R11, R11, RZ, P1 ;  /* 0x000000ff0b0b7207 */ /* 0x000fe20000800000 */
[----:B--2---:R2:W-:Y:S01]  /*3130*/  SYNCS.ARRIVE.TRANS64.RED.A1T0 RZ, [R0+URZ], RZ ;  /* 0x000000ff00ff79a7 */ /* 0x0045e200081004ff */
[----:B-1----:R-:W-:-:S02]  /*3140*/  LOP3.LUT P3, RZ, R6, 0x1, RZ, 0xc0, !PT ;  /* 0x0000000106ff7812 */ /* 0x002fc4000786c0ff */
[----:B------:R-:W-:-:S04]  /*3150*/  SEL R5, RZ, 0x1, P0 ;  /* 0x00000001ff057807 */ /* 0x000fc80000000000 */
[----:B------:R-:W-:Y:S02]  /*3160*/  LOP3.LUT R8, R8, R5, RZ, 0x3c, !PT ;  /* 0x0000000508087212 */ /* 0x000fe400078e3cff */
[----:B--2---:R-:W-:-:S04]  /*3170*/  SEL R0, RZ, 0x1, P1 ;  /* 0x00000001ff007807 */ /* 0x004fc80000800000 */
[----:B------:R-:W-:Y:S01]  /*3180*/  LOP3.LUT R9, R9, R0, RZ, 0x3c, !PT ;  /* 0x0000000009097212 */ /* 0x000fe200078e3cff */
[----:B------:R-:W-:Y:S06]  /*3190*/  @P3 BRA `(.L_x_56) ;  /* 0xfffffffc002c3947 */ /* 0x000fec000383ffff */
[----:B------:R-:W-:Y:S01]  /*31a0*/  ULEA UR4, UR5, UR6, 0x3 ;  /* 0x0000000605047291 */ /* 0x000fe2000f8e18ff */
[----:B------:R-:W-:-:S08]  /*31b0*/  SHF.L.U32 R3, R12, 0x1f, RZ ;  /* 0x0000001f0c037819 */ /* 0x000fd000000006ff */
[----:B------:R-:W1:Y:S02]  /*31c0*/  SYNCS.PHASECHK.TRANS64 P0, [UR4+0x90], R3 ;  /* 0x00009003ff0075a7 */ /* 0x000e640008001004 */
[----:B-1----:R-:W-:Y:S05]  /*31d0*/  @P0 BRA `(.L_x_57) ;  /* 0x0000000000080947 */ /* 0x002fea0003800000 */
[----:B------:R-:W1:Y:S02]  /*31e0*/  SYNCS.PHASECHK.TRANS64.TRYWAIT P0, [UR4+0x90], R3 ;  /* 0x00009003ff0075a7 */ /* 0x000e640008001104 */
[----:B-1----:R-:W-:Y:S05]  /*31f0*/  @!P0 BRA `(.L_x_58) ;  /* 0x00000044001c8947 */ /* 0x002fea0003800000 */
.L_x_57:
[----:B------:R-:W-:-:S04]  /*3200*/  UIADD3 UR7, UPT, UPT, UR5, 0x1, URZ ;  /* 0x0000000105077890 */ /* 0x000fc8000fffe0ff */
[----:B------:R-:W-:-:S04]  /*3210*/  UISETP.NE.AND UP0, UPT, UR7, 0x2, UPT ;  /* 0x000000020700788c */ /* 0x000fc8000bf05270 */
[----:B------:R-:W-:Y:S02]  /*3220*/  USEL UR8, URZ, 0x1, UP0 ;  /* 0x00000001ff087887 */ /* 0x000fe40008000000 */
[----:B------:R-:W-:-:S04]  /*3230*/  USEL UR7, UR7, URZ, UP0 ;  /* 0x000000ff07077287 */ /* 0x000fc80008000000 */
[----:B------:R-:W-:Y:S01]  /*3240*/  ULEA UR7, UR7, UR6, 0x3 ;  /* 0x0000000607077291 */ /* 0x000fe2000f8e18ff */
[----:B-1----:R-:W-:-:S04]  /*3250*/  LOP3.LUT R3, R12, UR8, RZ, 0x3c, !PT ;  /* 0x000000080c037c12 */ /* 0x002fc8000f8e3cff */
[----:B------:R-:W-:-:S04]  /*3260*/  SHF.L.U32 R0, R3, 0x1f, RZ ;  /* 0x0000001f03007819 */ /* 0x000fc800000006ff */
[----:B------:R-:W1:Y:S02]  /*3270*/  SYNCS.PHASECHK.TRANS64 P0, [UR7+0x90], R0 ;  /* 0x00009000ff0075a7 */ /* 0x000e640008001007 */
[----:B-1----:R-:W-:Y:S05]  /*3280*/  @P0 EXIT ;  /* 0x000000000000094d */ /* 0x002fea0003800000 */
[----:B------:R-:W-:Y:S02]  /*3290*/  SHF.L.U32 R3, R3, 0x1f, RZ ;  /* 0x0000001f03037819 */ /* 0x000fe400000006ff */
[----:B------:R-:W-:-:S07]  /*32a0*/  MOV R0, UR7 ;  /* 0x0000000700007c02 */ /* 0x000fce0008000f00 */
.L_x_59:
[----:B-1----:R1:W2:Y:S02]  /*32b0*/  SYNCS.PHASECHK.TRANS64.TRYWAIT P0, [R0+URZ+0x90], R3 ;  /* 0x00009003000075a7 */ /* 0x0022a400080011ff */
[----:B--2---:R-:W-:Y:S05]  /*32c0*/  @!P0 NANOSLEEP.SYNCS 0x989680 ;  /* 0x009896800000895d */ /* 0x004fea0003900000 */
[----:B------:R-:W2:Y:S02]  /*32d0*/  @!P0 SYNCS.PHASECHK.TRANS64 P0, [R0+URZ+0x90], R3 ;  /* 0x00009003000085a7 */ /* 0x000ea400080010ff */
[----:B--2---:R-:W-:Y:S05]  /*32e0*/  @P0 EXIT ;  /* 0x000000000000094d */ /* 0x004fea0003800000 */
[----:B------:R-:W-:Y:S05]  /*32f0*/  BRA `(.L_x_59) ;  /* 0xfffffffc00ec7947 */ /* 0x000fea000383ffff */
.L_x_52:
[----:B------:R-:W-:Y:S05]  /*3300*/  BRA.U UP4, `(.L_x_60) ;  /* 0x0000001904507547 */ /* 0x000fea000b800000 */
[----:B------:R-:W-:Y:S01]  /*3310*/  UMOV UR4, 0x40 ;  /* 0x0000004000047882 */ /* 0x000fe20000000000 */
[----:B------:R-:W-:Y:S01]  /*3320*/  NOP ;  /* 0x0000000000007918 */ /* 0x000fe20000000000 */
[----:B------:R-:W-:Y:S01]  /*3330*/  ULEA UR5, UR46, UR4, 0x18 ;  /* 0x000000042e057291 */ /* 0x000fe2000f8ec0ff */
[----:B------:R-:W-:Y:S02]  /*3340*/  UMOV UR6, 0x400 ;  /* 0x0000040000067882 */ /* 0x000fe40000000000 */
[----:B------:R-:W-:-:S06]  /*3350*/  ULEA UR6, UR46, UR6, 0x18 ;  /* 0x000000062e067291 */ /* 0x000fcc000f8ec0ff */
[----:B------:R-:W1:Y:S02]  /*3360*/  LDS.U8 R2, [UR5+0x1c] ;  /* 0x00001c05ff027984 */ /* 0x000e640008000000 */
[----:B-1----:R-:W-:-:S13]  /*3370*/  ISETP.NE.AND P0, PT, R2, RZ, PT ;  /* 0x000000ff0200720c */ /* 0x002fda0003f05270 */
[----:B------:R-:W-:Y:S05]  /*3380*/  @P0 BRA `(.L_x_61) ;  /* 0x0000000400180947 */ /* 0x000fea0003800000 */
[----:B------:R-:W-:Y:S01]  /*3390*/  R2UR UR4, R12 ;  /* 0x000000000c0472ca */ /* 0x000fe200000e0000 */
[----:B------:R-:W-:-:S12]  /*33a0*/  UIADD3 UR7, UPT, UPT, UR5, 0x8, URZ ;  /* 0x0000000805077890 */ /* 0x000fd8000fffe0ff */
[----:B------:R-:W-:-:S09]  /*33b0*/  UISETP.NE.U32.AND UP0, UPT, UR4, 0x1, UPT ;  /* 0x000000010400788c */ /* 0x000fd2000bf05070 */
[----:B------:R-:W-:Y:S05]  /*33c0*/  BRA.U !UP0, `(.L_x_62) ;  /* 0x0000000108a47547 */ /* 0x000fea000b800000 */
[----:B------:R-:W-:Y:S01]  /*33d0*/  ELECT P0, URZ, PT ;  /* 0x0000000000ff782f */ /* 0x000fe20003800000 */
[----:B------:R-:W-:-:S12]  /*33e0*/  BSSY B0, `(.L_x_62) ;  /* 0x0000027000007945 */ /* 0x000fd80003800000 */
[----:B------:R-:W-:Y:S05]  /*33f0*/  @!P0 BRA `(.L_x_63) ;  /* 0x0000000000948947 */ /* 0x000fea0003800000 */
[----:B------:R-:W-:-:S05]  /*3400*/  UMOV UR4, 0x10 ;  /* 0x0000001000047882 */ /* 0x000fca0000000000 */
[----:B------:R-:W-:Y:S04]  /*3410*/  DEPBAR.LE SB1, 0x36 ;  /* 0x00009d800000791a */ /* 0x000fe80000000000 */
[----:B------:R-:W1:Y:S02]  /*3420*/  UTCATOMSWS.2CTA.FIND_AND_SET.ALIGN UP1, UR4, UR4 ;  /* 0x00000004000475e3 */ /* 0x000e640008220800 */
[----:B-1----:R-:W-:Y:S01]  /*3430*/  MOV R11, UR4 ;  /* 0x00000004000b7c02 */ /* 0x002fe20008000f00 */
[----:B------:R-:W-:Y:S06]  /*3440*/  BRA.U UP1, `(.L_x_64) ;  /* 0x0000000101187547 */ /* 0x000fec000b800000 */
.L_x_65:
[----:B------:R-:W-:Y:S05]  /*3450*/  NANOSLEEP 0x64 ;  /* 0x000000640000795d */ /* 0x000fea0003800000 */
[----:B------:R-:W-:-:S05]  /*3460*/  UMOV UR4, 0x10 ;  /* 0x0000001000047882 */ /* 0x000fca0000000000 */
[----:B------:R-:W-:Y:S04]  /*3470*/  DEPBAR.LE SB1, 0x36 ;  /* 0x00009d800000791a */ /* 0x000fe80000000000 */
[----:B------:R-:W1:Y:S02]  /*3480*/  UTCATOMSWS.2CTA.FIND_AND_SET.ALIGN UP1, UR4, UR4 ;  /* 0x00000004000475e3 */ /* 0x000e640008220800 */
[----:B-1----:R-:W-:Y:S01]  /*3490*/  MOV R11, UR4 ;  /* 0x00000004000b7c02 */ /* 0x002fe20008000f00 */
[----:B------:R-:W-:Y:S05]  /*34a0*/  BRA.U !UP1, `(.L_x_65) ;  /* 0xfffffffd09e87547 */ /* 0x000fea000b83ffff */
.L_x_64:
[----:B------:R-:W1:Y:S01]  /*34b0*/  LDS R5, [UR5+0x10] ;  /* 0x00001005ff057984 */ /* 0x000e620008000800 */
[----:B------:R-:W-:Y:S01]  /*34c0*/  R2UR UR4, R9 ;  /* 0x00000000090472ca */ /* 0x000fe200000e0000 */
[----:B------:R-:W-:-:S04]  /*34d0*/  IMAD.U32 R3, RZ, RZ, UR6 ;  /* 0x00000006ff037e24 */ /* 0x000fc8000f8e00ff */
[----:B------:R-:W-:-:S08]  /*34e0*/  VIADD R3, R3, 0x130 ;  /* 0x0000013003037836 */ /* 0x000fd00000000000 */
[----:B------:R-:W-:Y:S02]  /*34f0*/  MOV R2, UR4 ;  /* 0x0000000400027c02 */ /* 0x000fe40008000f00 */
[----:B-1----:R-:W-:-:S04]  /*3500*/  SHF.L.U32 R5, R5, 0x1f, RZ ;  /* 0x0000001f05057819 */ /* 0x002fc800000006ff */
[----:B------:R-:W1:Y:S02]  /*3510*/  SYNCS.PHASECHK.TRANS64.TRYWAIT P0, [UR5+0x8], R5 ;  /* 0x00000805ff0075a7 */ /* 0x000e640008001105 */
[----:B-1----:R-:W-:Y:S05]  /*3520*/  @P0 BRA `(.L_x_66) ;  /* 0x0000000000080947 */ /* 0x002fea0003800000 */
[----:B------:R-:W1:Y:S02]  /*3530*/  SYNCS.PHASECHK.TRANS64.TRYWAIT P0, [UR5+0x8], R5 ;  /* 0x00000805ff0075a7 */ /* 0x000e640008001105 */
[----:B-1----:R-:W-:Y:S05]  /*3540*/  @!P0 BRA `(.L_x_67) ;  /* 0x0000004000608947 */ /* 0x002fea0003800000 */
.L_x_66:
[----:B------:R-:W-:Y:S01]  /*3550*/  R2UR UR4, R9 ;  /* 0x00000000090472ca */ /* 0x000fe200000e0000 */
[----:B-1----:R-:W-:Y:S02]  /*3560*/  HFMA2 R4, -RZ, RZ, 0, 5.9604644775390625e-08 ;  /* 0x00000001ff047431 */ /* 0x002fe400000001ff */
[----:B------:R-:W-:Y:S01]  /*3570*/  IMAD.MOV.U32 R6, RZ, RZ, 0xffff ;  /* 0x0000ffffff067424 */ /* 0x000fe200078e00ff */
[----:B------:R-:W-:Y:S01]  /*3580*/  PRMT R2, R2, 0x654, R3 ;  /* 0x0000065402027816 */ /* 0x000fe20000000003 */
[----:B------:R-:W-:Y:S02]  /*3590*/  IMAD.MOV.U32 R5, RZ, RZ, 0x4 ;  /* 0x00000004ff057424 */ /* 0x000fe400078e00ff */
[----:B------:R-:W-:Y:S01]  /*35a0*/  IMAD.SHL.U32 R10, R11, 0x20, RZ ;  /* 0x000000200b0a7824 */ /* 0x000fe200078e00ff */
[-C--:B------:R-:W-:Y:S02]  /*35b0*/  SHF.L.U32 R7, R6, R11.reuse, RZ ;  /* 0x0000000b06077219 */ /* 0x080fe400000006ff */
[----:B------:R-:W-:-:S03]  /*35c0*/  SHF.L.U32 R6, R4, R11, RZ ;  /* 0x0000000b04067219 */ /* 0x000fc600000006ff */
[----:B------:R-:W-:-:S06]  /*35d0*/  UPRMT UR4, UR4, 0x654, UR7 ;  /* 0x0000065404047896 */ /* 0x000fcc0008000007 */
[----:B------:R-:W-:-:S03]  /*35e0*/  MOV R3, UR4 ;  /* 0x0000000400037c02 */ /* 0x000fc60008000f00 */
[----:B------:R1:W-:Y:S01]  /*35f0*/  SYNCS.ARRIVE.TRANS64.RED RZ, [UR4], R5 ;  /* 0x00000005ffff79a7 */ /* 0x0003e20008000404 */
[----:B------:R1:W-:Y:S04]  /*3600*/  STS [UR6+0x130], R10 ;  /* 0x0001300aff007988 */ /* 0x0003e80008000806 */
[----:B------:R1:W-:Y:S04]  /*3610*/  STAS [R2.64], R11 ;  /* 0x0000000b02007dbd */ /* 0x0003e8000c0008ff */
[----:B------:R1:W-:Y:S04]  /*3620*/  ATOMS.OR RZ, [UR5+0x14], R7 ;  /* 0x00001407ffff798c */ /* 0x0003e8000b000005 */
[----:B------:R1:W-:Y:S04]  /*3630*/  ATOMS.OR RZ, [UR5+0x18], R6 ;  /* 0x00001806ffff798c */ /* 0x0003e8000b000005 */
[----:B------:R1:W-:Y:S02]  /*3640*/  ATOMS.XOR RZ, [UR5+0x10], R4 ;  /* 0x00001004ffff798c */ /* 0x0003e4000b800005 */
.L_x_63:
[----:B------:R-:W-:Y:S05]  /*3650*/  BSYNC B0 ;  /* 0x0000000000007941 */ /* 0x000fea0003800000 */
.L_x_62:
[----:B------:R-:W-:Y:S05]  /*3660*/  BRA.U UP0, `(.L_x_68) ;  /* 0x0000000100707547 */ /* 0x000fea000b800000 */
[----:B------:R-:W-:-:S03]  /*3670*/  UMOV UR4, 0xffffffff ;  /* 0xffffffff00047882 */ /* 0x000fc60000000000 */
[----:B------:R-:W-:Y:S05]  /*3680*/  BRA.DIV UR4, `(.L_x_69) ;  /* 0x0000004204287947 */ /* 0x000fea000b800000 */
[----:B------:R-:W-:-:S13]  /*3690*/  ELECT P6, URZ, PT ;  /* 0x0000000000ff782f */ /* 0x000fda00038c0000 */
.L_x_144:
[----:B------:R-:W-:Y:S05]  /*36a0*/  @!P6 BRA `(.L_x_68) ;  /* 0x000000000060e947 */ /* 0x000fea0003800000 */
[----:B-1----:R-:W1:Y:S02]  /*36b0*/  LDS R3, [UR5+0x10] ;  /* 0x00001005ff037984 */ /* 0x002e640008000800 */
[----:B-1----:R-:W-:-:S04]  /*36c0*/  SHF.L.U32 R3, R3, 0x1f, RZ ;  /* 0x0000001f03037819 */ /* 0x002fc800000006ff */
[----:B------:R-:W1:Y:S02]  /*36d0*/  SYNCS.PHASECHK.TRANS64.TRYWAIT P0, [UR5+0x8], R3 ;  /* 0x00000803ff0075a7 */ /* 0x000e640008001105 */
[----:B-1----:R-:W-:Y:S05]  /*36e0*/  @P0 BRA `(.L_x_70) ;  /* 0x0000000000080947 */ /* 0x002fea0003800000 */
[----:B------:R-:W1:Y:S02]  /*36f0*/  SYNCS.PHASECHK.TRANS64.TRYWAIT P0, [UR5+0x8], R3 ;  /* 0x00000803ff0075a7 */ /* 0x000e640008001105 */
[----:B-1----:R-:W-:Y:S05]  /*3700*/  @!P0 BRA `(.L_x_71) ;  /* 0x0000004000288947 */ /* 0x002fea0003800000 */
.L_x_70:
[----:B------:R-:W2:Y:S01]  /*3710*/  LDS R5, [UR6+0x130] ;  /* 0x00013006ff057984 */ /* 0x000ea20008000800 */
[----:B------:R-:W-:Y:S01]  /*3720*/  R2UR UR4, R9 ;  /* 0x00000000090472ca */ /* 0x000fe200000e0000 */
[----:B-1----:R-:W-:Y:S02]  /*3730*/  IMAD.MOV.U32 R3, RZ, RZ, 0xffff ;  /* 0x0000ffffff037424 */ /* 0x002fe400078e00ff */
[----:B------:R-:W-:-:S10]  /*3740*/  IMAD.MOV.U32 R2, RZ, RZ, 0x1 ;  /* 0x00000001ff027424 */ /* 0x000fd400078e00ff */
[----:B------:R-:W-:Y:S01]  /*3750*/  UPRMT UR4, UR4, 0x654, UR7 ;  /* 0x0000065404047896 */ /* 0x000fe20008000007 */
[----:B--2---:R-:W-:Y:S01]  /*3760*/  IMAD.SHL.U32 R4, R5, 0x20, RZ ;  /* 0x0000002005047824 */ /* 0x004fe200078e00ff */
[-C--:B------:R-:W-:Y:S02]  /*3770*/  SHF.L.U32 R3, R3, R5.reuse, RZ ;  /* 0x0000000503037219 */ /* 0x080fe400000006ff */
[----:B------:R-:W-:Y:S02]  /*3780*/  SHF.L.U32 R5, R2, R5, RZ ;  /* 0x0000000502057219 */ /* 0x000fe400000006ff */
[----:B------:R2:W-:Y:S04]  /*3790*/  STS [UR6+0x130], R4 ;  /* 0x00013004ff007988 */ /* 0x0005e80008000806 */
[----:B------:R2:W-:Y:S04]  /*37a0*/  ATOMS.OR RZ, [UR5+0x14], R3 ;  /* 0x00001403ffff798c */ /* 0x0005e8000b000005 */
[----:B------:R2:W-:Y:S01]  /*37b0*/  ATOMS.OR RZ, [UR5+0x18], R5 ;  /* 0x00001805ffff798c */ /* 0x0005e2000b000005 */
[----:B------:R-:W-:Y:S03]  /*37c0*/  SYNCS.ARRIVE.TRANS64.RED.A1T0 RZ, [UR4], RZ ;  /* 0x000000ffffff79a7 */ /* 0x000fe60008100404 */
[----:B------:R2:W-:Y:S01]  /*37d0*/  ATOMS.XOR RZ, [UR5+0x10], R2 ;  /* 0x00001002ffff798c */ /* 0x0005e2000b800005 */
[----:B------:R-:W-:Y:S05]  /*37e0*/  BRA `(.L_x_68) ;  /* 0x0000000000107947 */ /* 0x000fea0003800000 */
.L_x_61:
[----:B------:R-:W-:-:S05]  /*37f0*/  MOV R2, 0xffffffff ;  /* 0xffffffff00027802 */ /* 0x000fca0000000f00 */
[----:B------:R1:W-:Y:S02]  /*3800*/  STS [UR6+0x130], R2 ;  /* 0x00013002ff007988 */ /* 0x0003e40008000806 */
[----:B-1----:R-:W-:Y:S02]  /*3810*/  MOV R2, 0x3830 ;  /* 0x0000383000027802 */ /* 0x002fe40000000f00 */
[----:B-----5:R-:W-:Y:S05]  /*3820*/  CALL.REL.NOINC `($__internal_1_$__cuda_sm10x_tcgen05_guardrail_trap_phase_invalid_during_alloc) ;  /* 0x0000004400447944 */ /* 0x020fea0003c00000 */
.L_x_68:
[----:B------:R-:W-:Y:S05]  /*3830*/  WARPSYNC.ALL ;  /* 0x0000000000007948 */ /* 0x000fea0003800000 */
[----:B------:R-:W3:Y:S01]  /*3840*/  S2UR UR4, SR_CgaCtaId ;  /* 0x00000000000479c3 */ /* 0x000ee20000008800 */
[----:B------:R-:W-:Y:S01]  /*3850*/  UMOV UR62, 0x400 ;  /* 0x00000400003e7882 */ /* 0x000fe20000000000 */
[----:B------:R-:W4:Y:S01]  /*3860*/  LDCU UR7, c[0x0][0x38c] ;  /* 0x00007180ff0777ac */ /* 0x000f220008000800 */
[----:B------:R-:W-:Y:S01]  /*3870*/  LOP3.LUT R0, R0, 0xffff, RZ, 0xc0, !PT ;  /* 0x0000ffff00007812 */ /* 0x000fe200078ec0ff */
[----:B-1----:R-:W-:Y:S01]  /*3880*/  HFMA2 R10, -RZ, RZ, 0, 0 ;  /* 0x00000000ff0a7431 */ /* 0x002fe200000001ff */
[----:B------:R-:W-:Y:S01]  /*3890*/  R2UR UR5, R12 ;  /* 0x000000000c0572ca */ /* 0x000fe200000e0000 */
[----:B------:R-:W-:Y:S01]  /*38a0*/  IMAD.MOV.U32 R11, RZ, RZ, 0x1 ;  /* 0x00000001ff0b7424 */ /* 0x000fe200078e00ff */
[----:B------:R-:W-:Y:S01]  /*38b0*/  LOP3.LUT R8, R8, 0xffff, RZ, 0xc0, !PT ;  /* 0x0000ffff08087812 */ /* 0x000fe200078ec0ff */
[----:B------:R-:W-:Y:S01]  /*38c0*/  UMOV UR9, URZ ;  /* 0x000000ff00097c82 */ /* 0x000fe20008000000 */
[----:B------:R-:W-:Y:S01]  /*38d0*/  UMOV UR60, URZ ;  /* 0x000000ff003c7c82 */ /* 0x000fe20008000000 */
[----:B------:R-:W-:Y:S01]  /*38e0*/  UMOV UR76, 0x0 ;  /* 0x00000000004c7882 */ /* 0x000fe20000000000 */
[----:B------:R-:W-:Y:S01]  /*38f0*/  R2UR UR65, R8 ;  /* 0x00000000084172ca */ /* 0x000fe200000e0000 */
[----:B------:R-:W-:Y:S01]  /*3900*/  IMAD.MOV.U32 R8, RZ, RZ, RZ ;  /* 0x000000ffff087224 */ /* 0x000fe200078e00ff */
[----:B------:R-:W-:Y:S01]  /*3910*/  UMOV UR77, 0x8080010 ;  /* 0x08080010004d7882 */ /* 0x000fe20000000000 */
[----:B------:R-:W-:Y:S01]  /*3920*/  UMOV UR74, 0x0 ;  /* 0x00000000004a7882 */ /* 0x000fe20000000000 */
[----:B------:R-:W-:Y:S01]  /*3930*/  UMOV UR75, 0x8080010 ;  /* 0x08080010004b7882 */ /* 0x000fe20000000000 */
[----:B------:R-:W-:Y:S01]  /*3940*/  UMOV UR72, 0x0 ;  /* 0x0000000000487882 */ /* 0x000fe20000000000 */
[----:B------:R-:W-:Y:S01]  /*3950*/  UMOV UR73, 0x8080010 ;  /* 0x0808001000497882 */ /* 0x000fe20000000000 */
[----:B------:R-:W-:-:S02]  /*3960*/  UISETP.NE.AND UP2, UPT, UR5, URZ, UPT ;  /* 0x000000ff0500728c */ /* 0x000fc4000bf45270 */
[----:B----4-:R-:W-:Y:S01]  /*3970*/  UIADD3 UR7, UPT, UPT, UR7, 0xff, URZ ;  /* 0x000000ff07077890 */ /* 0x010fe2000fffe0ff */
[----:B------:R-:W-:Y:S01]  /*3980*/  UMOV UR70, 0x0 ;  /* 0x0000000000467882 */ /* 0x000fe20000000000 */
[----:B------:R-:W-:Y:S01]  /*3990*/  UMOV UR71, 0x8080010 ;  /* 0x0808001000477882 */ /* 0x000fe20000000000 */
[----:B---3--:R-:W-:Y:S01]  /*39a0*/  ULEA UR62, UR4, UR62, 0x18 ;  /* 0x0000003e043e7291 */ /* 0x008fe2000f8ec0ff */
[----:B------:R-:W-:Y:S02]  /*39b0*/  UMOV UR68, 0x0 ;  /* 0x0000000000447882 */ /* 0x000fe40000000000 */
[----:B------:R-:W-:Y:S01]  /*39c0*/  UMOV UR4, URZ ;  /* 0x000000ff00047c82 */ /* 0x000fe20008000000 */
[----:B------:R-:W-:Y:S01]  /*39d0*/  UIADD3 UR6, UPT, UPT, UR62, 0x2400, URZ ;  /* 0x000024003e067890 */ /* 0x000fe2000fffe0ff */
[----:B--2---:R-:W-:Y:S01]  /*39e0*/  IMAD.U32 R2, RZ, RZ, UR4 ;  /* 0x00000004ff027e24 */ /* 0x004fe2000f8e00ff */
[----:B------:R-:W-:Y:S02]  /*39f0*/  USHF.R.S32.HI UR4, URZ, 0x1f, UR7 ;  /* 0x0000001fff047899 */ /* 0x000fe40008011407 */
[----:B------:R-:W-:-:S02]  /*3a00*/  UIADD3 UR5, UPT, UPT, UR62, 0x2a400, URZ ;  /* 0x0002a4003e057890 */ /* 0x000fc4000fffe0ff */
[----:B------:R-:W-:Y:S02]  /*3a10*/  ULEA.HI UR4, UR4, UR7, URZ, 0x8 ;  /* 0x0000000704047291 */ /* 0x000fe4000f8f40ff */
[----:B------:R-:W-:Y:S02]  /*3a20*/  USHF.R.U32.HI UR6, URZ, 0x4, UR6 ;  /* 0x00000004ff067899 */ /* 0x000fe40008011606 */
[----:B------:R-:W-:Y:S02]  /*3a30*/  USHF.R.S32.HI UR8, URZ, 0x8, UR4 ;  /* 0x00000008ff087899 */ /* 0x000fe40008011404 */
[----:B------:R-:W-:Y:S01]  /*3a40*/  USHF.R.U32.HI UR5, URZ, 0x4, UR5 ;  /* 0x00000004ff057899 */ /* 0x000fe20008011605 */
[----:B------:R-:W-:Y:S01]  /*3a50*/  R2UR UR4, R0 ;  /* 0x00000000000472ca */ /* 0x000fe200000e0000 */
[----:B------:R-:W-:Y:S02]  /*3a60*/  UISETP.LT.AND UP0, UPT, UR8, 0x1, UPT ;  /* 0x000000010800788c */ /* 0x000fe4000bf01270 */
[----:B------:R-:W-:Y:S01]  /*3a70*/  ULOP3.LUT UR6, UR6, 0x3fff, URZ, 0xc0, !UPT ;  /* 0x00003fff06067892 */ /* 0x000fe2000f8ec0ff */
[----:B------:R-:W-:Y:S01]  /*3a80*/  IMAD.U32 R13, RZ, RZ, UR8 ;  /* 0x00000008ff0d7e24 */ /* 0x000fe2000f8e00ff */
[----:B------:R-:W-:-:S02]  /*3a90*/  ULOP3.LUT UR67, UR5, 0x3fff, URZ, 0xc0, !UPT ;  /* 0x00003fff05437892 */ /* 0x000fc4000f8ec0ff */
[----:B------:R-:W-:Y:S02]  /*3aa0*/  ULOP3.LUT UR66, UR6, 0x10000, URZ, 0xfc, !UPT ;  /* 0x0001000006427892 */ /* 0x000fe4000f8efcff */
[----:B------:R-:W-:Y:S01]  /*3ab0*/  ULOP3.LUT UR67, UR67, 0x10000, URZ, 0xfc, !UPT ;  /* 0x0001000043437892 */ /* 0x000fe2000f8efcff */
[----:B------:R-:W-:-:S03]  /*3ac0*/  UMOV UR69, 0x8080010 ;  /* 0x0808001000457882 */ /* 0x000fc60000000000 */
[----:B------:R-:W-:Y:S01]  /*3ad0*/  IMAD.U32 R14, RZ, RZ, UR4 ;  /* 0x00000004ff0e7e24 */ /* 0x000fe2000f8e00ff */
[----:B------:R-:W-:Y:S01]  /*3ae0*/  NOP ;  /* 0x0000000000007918 */ /* 0x000fe20000000000 */
[----:B------:R-:W-:Y:S06]  /*3af0*/  BAR.ARV 0x6, 0xa0 ;  /* 0x0182800000007b1d */ /* 0x000fec0000002000 */
[----:B------:R-:W1:Y:S02]  /*3b00*/  LDS R3, [UR62+0x130] ;  /* 0x0001303eff037984 */ /* 0x000e640008000800 */
[----:B-1----:R-:W-:-:S02]  /*3b10*/  R2UR UR4, R3 ;  /* 0x00000000030472ca */ /* 0x002fc400000e0000 */
[----:B------:R-:W-:-:S11]  /*3b20*/  MOV R3, RZ ;  /* 0x000000ff00037202 */ /* 0x000fd60000000f00 */
[----:B------:R-:W-:Y:S01]  /*3b30*/  MOV R16, UR4 ;  /* 0x0000000400107c02 */ /* 0x000fe20008000f00 */
[----:B------:R-:W-:-:S06]  /*3b40*/  USEL UR4, UR8, 0x1, !UP0 ;  /* 0x0000000108047887 */ /* 0x000fcc000c000000 */
[----:B------:R-:W-:-:S07]  /*3b50*/  IMAD.U32 R15, RZ, RZ, UR4 ;  /* 0x00000004ff0f7e24 */ /* 0x000fce000f8e00ff */
.L_x_79:
[----:B------:R-:W-:Y:S02]  /*3b60*/  LEA R0, R10, UR62, 0x3 ;  /* 0x0000003e0a007c11 */ /* 0x000fe4000f8e18ff */
[----:B------:R-:W-:Y:S02]  /*3b70*/  SHF.L.U32 R5, R8, 0x1f, RZ ;  /* 0x0000001f08057819 */ /* 0x000fe400000006ff */
[----:B------:R-:W-:Y:S02]  /*3b80*/  LEA R4, R10, UR62, 0x4 ;  /* 0x0000003e0a047c11 */ /* 0x000fe4000f8e20ff */
[----:B------:R-:W1:Y:S02]  /*3b90*/  SYNCS.PHASECHK.TRANS64.TRYWAIT P0, [R0+URZ+0x80], R5 ;  /* 0x00008005000075a7 */ /* 0x000e6400080011ff */
[----:B-1----:R-:W-:Y:S05]  /*3ba0*/  @!P0 BRA `(.L_x_72) ;  /* 0x0000003c00188947 */ /* 0x002fea0003800000 */
.L_x_145:
[----:B-1----:R-:W1:Y:S01]  /*3bb0*/  LDS.128 R4, [R4+0x110] ;  /* 0x0001100004047984 */ /* 0x002e620000000c00 */
[----:B------:R-:W-:Y:S02]  /*3bc0*/  VIADD R0, R0, 0x90 ;  /* 0x0000009000007836 */ /* 0x000fe40000000000 */
[----:B------:R-:W-:Y:S01]  /*3bd0*/  VIADD R10, R10, 0x1 ;  /* 0x000000010a0a7836 */ /* 0x000fe20000000000 */
[----:B------:R-:W-:Y:S01]  /*3be0*/  @!PT LDS RZ, [RZ] ;  /* 0x00000000fffff984 */ /* 0x000fe20000000800 */
[----:B------:R-:W-:Y:S01]  /*3bf0*/  @!PT LDS RZ, [RZ] ;  /* 0x00000000fffff984 */ /* 0x000fe20000000800 */
[----:B------:R-:W-:Y:S01]  /*3c00*/  @!PT LDS RZ, [RZ] ;  /* 0x00000000fffff984 */ /* 0x000fe20000000800 */
[----:B------:R-:W-:Y:S01]  /*3c10*/  @!PT LDS RZ, [RZ] ;  /* 0x00000000fffff984 */ /* 0x000fe20000000800 */
[----:B------:R2:W-:Y:S06]  /*3c20*/  MEMBAR.ALL.CTA ;  /* 0x0000000000007992 */ /* 0x0005ec0000008000 */
[----:B--2---:R-:W2:Y:S01]  /*3c30*/  FENCE.VIEW.ASYNC.S ;  /* 0x00000000000073c6 */ /* 0x004ea20000000000 */
[----:B------:R-:W-:-:S04]  /*3c40*/  PRMT R0, RZ, 0x654, R0 ;  /* 0x00000654ff007816 */ /* 0x000fc80000000000 */
[----:B--2---:R2:W-:Y:S01]  /*3c50*/  SYNCS.ARRIVE.TRANS64.RED.A1T0 RZ, [R0+URZ], RZ ;  /* 0x000000ff00ff79a7 */ /* 0x0045e200081004ff */
[----:B-1----:R-:W-:Y:S01]  /*3c60*/  LOP3.LUT P1, RZ, R6, 0x1, RZ, 0xc0, !PT ;  /* 0x0000000106ff7812 */ /* 0x002fe2000782c0ff */
[----:B--2---:R-:W-:-:S12]  /*3c70*/  BRA.U UP2, `(.L_x_73) ;  /* 0x00000009022c7547 */ /* 0x004fd8000b800000 */
[----:B------:R-:W1:Y:S01]  /*3c80*/  LDCU UR4, c[0x0][0x38c] ;  /* 0x00007180ff0477ac */ /* 0x000e620008000800 */
[----:B------:R-:W-:Y:S02]  /*3c90*/  R2UR UR5, R2 ;  /* 0x00000000020572ca */ /* 0x000fe400000e0000 */
[----:B------:R-:W-:Y:S02]  /*3ca0*/  PLOP3.LUT P2, PT, PT, PT, PT, 0x80, 0x8 ;  /* 0x000000000008781c */ /* 0x000fe40003f4f070 */
[----:B------:R-:W-:Y:S02]  /*3cb0*/  SHF.L.U32 R5, R11, 0x1f, RZ ;  /* 0x0000001f0b057819 */ /* 0x000fe400000006ff */
[----:B------:R-:W-:-:S07]  /*3cc0*/  R2UR UR6, R16 ;  /* 0x00000000100672ca */ /* 0x000fce00000e0000 */
[----:B------:R-:W-:Y:S02]  /*3cd0*/  ULEA UR7, UR5, UR62, 0x3 ;  /* 0x0000003e05077291 */ /* 0x000fe4000f8e18ff */
[----:B-1----:R-:W-:-:S04]  /*3ce0*/  UISETP.GE.AND UP0, UPT, UR4, 0x1, UPT ;  /* 0x000000010400788c */ /* 0x002fc8000bf06270 */
[----:B------:R-:W-:Y:S01]  /*3cf0*/  IMAD.U32 R4, RZ, RZ, UR7 ;  /* 0x00000007ff047e24 */ /* 0x000fe2000f8e00ff */
[----:B------:R-:W-:Y:S01]  /*3d00*/  ULEA UR8, UR5, UR6, 0x4 ;  /* 0x0000000605087291 */ /* 0x000fe2000f8e20ff */
[----:B------:R-:W-:-:S05]  /*3d10*/  PLOP3.LUT P0, PT, PT, PT, UP0, 0x80, 0x8 ;  /* 0x000000000008781c */ /* 0x000fca0003f0f008 */
[----:B------:R-:W-:-:S08]  /*3d20*/  @UP0 ULEA UR4, UR9, UR62, 0x3 ;  /* 0x0000003e09040291 */ /* 0x000fd0000f8e18ff */
[----:B------:R-:W-:-:S04]  /*3d30*/  @P0 SHF.L.U32 R0, R3, 0x1f, RZ ;  /* 0x0000001f03000819 */ /* 0x000fc800000006ff */
[----:B------:R1:W2:Y:S01]  /*3d40*/  @P0 SYNCS.PHASECHK.TRANS64.TRYWAIT P2, [UR4], R0 ;  /* 0x00000000ff0005a7 */ /* 0x0002a20008041104 */
[----:B------:R-:W3:Y:S02]  /*3d50*/  SYNCS.PHASECHK.TRANS64.TRYWAIT P0, [UR7+0xc0], R5 ;  /* 0x0000c005ff0075a7 */ /* 0x000ee40008001107 */
[----:B-123--:R-:W-:Y:S05]  /*3d60*/  @!P0 BRA `(.L_x_74) ;  /* 0x0000003800bc8947 */ /* 0x00efea0003800000 */
.L_x_147:
[----:B------:R-:W-:Y:S01]  /*3d70*/  UMOV UR64, UR60 ;  /* 0x0000003c00407c82 */ /* 0x000fe20008000000 */
[----:B------:R-:W-:Y:S05]  /*3d80*/  BRA.U !UP0, `(.L_x_75) ;  /* 0x0000000508d07547 */ /* 0x000fea000b800000 */
[----:B------:R-:W-:Y:S01]  /*3d90*/  R2UR UR4, R15 ;  /* 0x000000000f0472ca */ /* 0x000fe200000e0000 */
[----:B------:R-:W-:Y:S01]  /*3da0*/  UPLOP3.LUT UP3, UPT, UPT, UPT, UPT, 0x40, 0x4 ;  /* 0x000000000004789c */ /* 0x000fe20003f6e870 */
[----:B------:R-:W-:Y:S01]  /*3db0*/  R2UR UR61, R13 ;  /* 0x000000000d3d72ca */ /* 0x000fe200000e0000 */
[----:B------:R-:W-:-:S10]  /*3dc0*/  UMOV UR7, UR9 ;  /* 0x0000000900077c82 */ /* 0x000fd40008000000 */
[----:B------:R-:W-:-:S12]  /*3dd0*/  UIADD3 UR64, UPT, UPT, UR4, UR60, URZ ;  /* 0x0000003c04407290 */ /* 0x000fd8000fffe0ff */
.L_x_78:
[----:B--2---:R-:W-:Y:S01]  /*3de0*/  ULEA UR5, UR7, UR62, 0x3 ;  /* 0x0000003e07057291 */ /* 0x004fe2000f8e18ff */
[----:B------:R-:W-:Y:S11]  /*3df0*/  @P2 BRA `(.L_x_76) ;  /* 0x00000000000c2947 */ /* 0x000ff60003800000 */
[----:B-1----:R-:W-:Y:S04]  /*3e00*/  SHF.L.U32 R5, R3, 0x1f, RZ ;  /* 0x0000001f03057819 */ /* 0x002fe800000006ff */
[----:B------:R-:W1:Y:S02]  /*3e10*/  SYNCS.PHASECHK.TRANS64.TRYWAIT P0, [UR5], R5 ;  /* 0x00000005ff0075a7 */ /* 0x000e640008001105 */
[----:B-1----:R-:W-:Y:S05]  /*3e20*/  @!P0 BRA `(.L_x_77) ;  /* 0x0000003800a88947 */ /* 0x002fea0003800000 */
.L_x_76:
[----:B------:R-:W-:Y:S01]  /*3e30*/  UISETP.NE.AND UP0, UPT, UR61, 0x1, UPT ;  /* 0x000000013d00788c */ /* 0x000fe2000bf05270 */
[----:B------:R-:W-:Y:S01]  /*3e40*/  PLOP3.LUT P2, PT, PT, PT, PT, 0x80, 0x8 ;  /* 0x000000000008781c */ /* 0x000fe20003f4f070 */
[----:B------:R-:W-:Y:S01]  /*3e50*/  UIADD3 UR9, UPT, UPT, UR7, 0x1, URZ ;  /* 0x0000000107097890 */ /* 0x000fe2000fffe0ff */
[----:B------:R-:W-:Y:S01]  /*3e60*/  MOV.SPILL R6, UR65 ;  /* 0x0000004100067c02 */ /* 0x000fe20009000f00 */
[----:B------:R-:W-:Y:S01]  /*3e70*/  UIADD3 UR63, UPT, UPT, UR5, 0x28, URZ ;  /* 0x00000028053f7890 */ /* 0x000fe2000fffe0ff */
[----:B-1----:R-:W-:Y:S01]  /*3e80*/  MOV.SPILL R5, UR64 ;  /* 0x0000004000057c02 */ /* 0x002fe20009000f00 */
[----:B------:R-:W-:Y:S01]  /*3e90*/  UISETP.NE.AND UP1, UPT, UR9, 0x5, UPT ;  /* 0x000000050900788c */ /* 0x000fe2000bf25270 */
[----:B------:R-:W-:Y:S01]  /*3ea0*/  PLOP3.LUT P0, PT, PT, PT, UP0, 0x80, 0x8 ;  /* 0x000000000008781c */ /* 0x000fe20003f0f008 */
[----:B------:R-:W-:Y:S02]  /*3eb0*/  ULEA UR6, UR7, UR67, 0x9 ;  /* 0x0000004307067291 */ /* 0x000fe4000f8e48ff */
[----:B------:R-:W-:Y:S02]  /*3ec0*/  USEL UR5, URZ, 0x1, UP1 ;  /* 0x00000001ff057887 */ /* 0x000fe40008800000 */
[----:B------:R-:W-:Y:S02]  /*3ed0*/  USEL UR9, UR9, URZ, UP1 ;  /* 0x000000ff09097287 */ /* 0x000fe40008800000 */
[----:B------:R-:W-:Y:S02]  /*3ee0*/  ULEA UR4, UR7, UR66, 0xb ;  /* 0x0000004207047291 */ /* 0x000fe4000f8e58ff */
[----:B------:R-:W-:Y:S01]  /*3ef0*/  @UP0 ULEA UR7, UR9, UR62, 0x3 ;  /* 0x0000003e09070291 */ /* 0x000fe2000f8e18ff */
[----:B------:R-:W-:Y:S01]  /*3f00*/  LOP3.LUT R3, R3, UR5, RZ, 0x3c, !PT ;  /* 0x0000000503037c12 */ /* 0x000fe2000f8e3cff */
[----:B------:R-:W-:Y:S02]  /*3f10*/  UIADD3 UR20, UPT, UPT, UR6, 0x2, URZ ;  /* 0x0000000206147890 */ /* 0x000fe4000fffe0ff */
[----:B------:R-:W-:Y:S01]  /*3f20*/  UIADD3 UR18, UPT, UPT, UR4, 0x2, URZ ;  /* 0x0000000204127890 */ /* 0x000fe2000fffe0ff */
[----:B------:R-:W-:Y:S01]  /*3f30*/  @P0 SHF.L.U32 R0, R3, 0x1f, RZ ;  /* 0x0000001f03000819 */ /* 0x000fe200000006ff */
[----:B------:R-:W-:Y:S02]  /*3f40*/  UIADD3 UR16, UPT, UPT, UR6, 0x4, URZ ;  /* 0x0000000406107890 */ /* 0x000fe4000fffe0ff */
[----:B------:R-:W-:Y:S01]  /*3f50*/  UIADD3 UR10, UPT, UPT, UR4, 0x4, URZ ;  /* 0x00000004040a7890 */ /* 0x000fe2000fffe0ff */
[----:B------:R2:W3:Y:S01]  /*3f60*/  @P0 SYNCS.PHASECHK.TRANS64.TRYWAIT P2, [UR7], R0 ;  /* 0x00000000ff0005a7 */ /* 0x0004e20008041107 */
[----:B------:R-:W-:Y:S02]  /*3f70*/  UIADD3 UR14, UPT, UPT, UR6, 0x6, URZ ;  /* 0x00000006060e7890 */ /* 0x000fe4000fffe0ff */
        /* <DEDUP_REMOVED lines=21> */
[----:B------:R-:W-:Y:S01]  /*40d0*/  UIADD3 UR61, UPT, UPT, UR61, -0x1, URZ ;  /* 0xffffffff3d3d7890 */ /* 0x000fe2000fffe0ff */
[----:B------:R-:W-:Y:S01]  /*40e0*/  UMOV UR7, 0x40004040 ;  /* 0x4000404000077882 */ /* 0x000fe20000000000 */
[----:B------:R-:W-:Y:S01]  /*40f0*/  UMOV UR64, 0x0 ;  /* 0x0000000000407882 */ /* 0x000fe20000000000 */
[----:B------:R-:W-:Y:S01]  /*4100*/  UMOV UR65, 0x8080010 ;  /* 0x0808001000417882 */ /* 0x000fe20000000000 */
[----:B------:R-:W-:Y:S01]  /*4110*/  UMOV UR5, 0x40004040 ;  /* 0x4000404000057882 */ /* 0x000fe20000000000 */
[----:B------:R-:W-:Y:S01]  /*4120*/  UMOV UR21, 0x40004040 ;  /* 0x4000404000157882 */ /* 0x000fe20000000000 */
[----:B------:R1:W-:Y:S01]  /*4130*/  UTCHMMA.2CTA gdesc[UR4], gdesc[UR6], tmem[UR8], tmem[UR64], idesc[UR65], UP3 ;  /* 0x00ff4006040075ea */ /* 0x0003e20009a00008 */
[----:B------:R-:W-:Y:S01]  /*4140*/  UPLOP3.LUT UP3, UPT, UPT, UPT, UPT, 0x80, 0x8 ;  /* 0x000000000008789c */ /* 0x000fe20003f6f070 */
[----:B------:R-:W-:Y:S01]  /*4150*/  UMOV UR19, 0x40004040 ;  /* 0x4000404000137882 */ /* 0x000fe20000000000 */
[----:B------:R-:W-:Y:S01]  /*4160*/  UMOV UR17, 0x40004040 ;  /* 0x4000404000117882 */ /* 0x000fe20000000000 */
[----:B------:R4:W-:Y:S01]  /*4170*/  UTCHMMA.2CTA gdesc[UR18], gdesc[UR20], tmem[UR8], tmem[UR64], idesc[UR65], UPT ;  /* 0x00ff4014120075ea */ /* 0x0009e2000ba00008 */
        /* <DEDUP_REMOVED lines=19> */
[----:B-1----:R-:W-:Y:S01]  /*42b0*/  UMOV UR7, 0x8080010 ;  /* 0x0808001000077882 */ /* 0x002fe20000000000 */
[----:B------:R-:W-:Y:S01]  /*42c0*/  UMOV UR35, 0x40004040 ;  /* 0x4000404000237882 */ /* 0x000fe20000000000 */
[----:B------:R-:W-:Y:S01]  /*42d0*/  UMOV UR33, 0x40004040 ;  /* 0x4000404000217882 */ /* 0x000fe20000000000 */
[----:B------:R-:W-:Y:S01]  /*42e0*/  UMOV UR27, 0x40004040 ;  /* 0x40004040001b7882 */ /* 0x000fe20000000000 */
[----:B------:R-:W-:Y:S01]  /*42f0*/  UMOV UR25, 0x40004040 ;  /* 0x4000404000197882 */ /* 0x000fe20000000000 */
[----:B----4-:R-:W-:Y:S02]  /*4300*/  UIADD3 UR20, UPT, UPT, UR4, 0x602, URZ ;  /* 0x0000060204147890 */ /* 0x010fe4000fffe0ff */
[----:B------:R-:W-:Y:S02]  /*4310*/  UIADD3 UR18, UPT, UPT, UR6, 0x184, URZ ;  /* 0x0000018406127890 */ /* 0x000fe4000fffe0ff */
[----:B--2---:R-:W-:Y:S02]  /*4320*/  UIADD3 UR16, UPT, UPT, UR4, 0x604, URZ ;  /* 0x0000060404107890 */ /* 0x004fe4000fffe0ff */
[----:B------:R-:W-:Y:S01]  /*4330*/  UIADD3 UR10, UPT, UPT, UR6, 0x186, URZ ;  /* 0x00000186060a7890 */ /* 0x000fe2000fffe0ff */
[----:B------:R-:W-:Y:S01]  /*4340*/  R2UR.FILL UR65, R6 ;  /* 0x00000000064172ca */ /* 0x000fe200004e0000 */
[----:B------:R-:W-:Y:S01]  /*4350*/  UMOV UR14, 0x0 ;  /* 0x00000000000e7882 */ /* 0x000fe20000000000 */
[----:B------:R-:W-:Y:S01]  /*4360*/  UMOV UR15, 0x8080010 ;  /* 0x08080010000f7882 */ /* 0x000fe20000000000 */
[----:B------:R-:W-:Y:S01]  /*4370*/  UMOV UR12, 0x0 ;  /* 0x00000000000c7882 */ /* 0x000fe20000000000 */
[----:B------:R-:W-:Y:S01]  /*4380*/  UTCHMMA.2CTA gdesc[UR28], gdesc[UR30], tmem[UR8], tmem[UR14], idesc[UR15], UPT ;  /* 0x00ff0e1e1c0075ea */ /* 0x000fe2000ba00008 */
[----:B------:R-:W-:Y:S01]  /*4390*/  UTCHMMA.2CTA gdesc[UR56], gdesc[UR58], tmem[UR8], tmem[UR14], idesc[UR15], UPT ;  /* 0x00ff0e3a380075ea */ /* 0x000fe2000ba00008 */
[----:B------:R-:W-:Y:S01]  /*43a0*/  UMOV UR13, 0x8080010 ;  /* 0x08080010000d7882 */ /* 0x000fe20000000000 */
[----:B------:R-:W-:Y:S01]  /*43b0*/  UTCHMMA.2CTA gdesc[UR52], gdesc[UR54], tmem[UR8], tmem[UR14], idesc[UR15], UPT ;  /* 0x00ff0e36340075ea */ /* 0x000fe2000ba00008 */
[----:B------:R-:W-:Y:S01]  /*43c0*/  UIADD3 UR4, UPT, UPT, UR4, 0x606, URZ ;  /* 0x0000060604047890 */ /* 0x000fe2000fffe0ff */
[----:B------:R-:W-:Y:S01]  /*43d0*/  UTCHMMA.2CTA gdesc[UR48], gdesc[UR50], tmem[UR8], tmem[UR12], idesc[UR13], UPT ;  /* 0x00ff0c32300075ea */ /* 0x000fe2000ba00008 */
[----:B------:R-:W-:Y:S01]  /*43e0*/  UTCHMMA.2CTA gdesc[UR44], gdesc[UR46], tmem[UR8], tmem[UR12], idesc[UR13], UPT ;  /* 0x00ff0c2e2c0075ea */ /* 0x000fe2000ba00008 */
[----:B------:R-:W-:Y:S01]  /*43f0*/  UMOV UR6, 0x0 ;  /* 0x0000000000067882 */ /* 0x000fe20000000000 */
[----:B------:R-:W-:Y:S01]  /*4400*/  UTCHMMA.2CTA gdesc[UR40], gdesc[UR42], tmem[UR8], tmem[UR12], idesc[UR13], UPT ;  /* 0x00ff0c2a280075ea */ /* 0x000fe2000ba00008 */
[----:B------:R1:W-:Y:S01]  /*4410*/  UTCHMMA.2CTA gdesc[UR36], gdesc[UR38], tmem[UR8], tmem[UR6], idesc[UR7], UPT ;  /* 0x00ff0626240075ea */ /* 0x0003e2000ba00008 */
[----:B------:R2:W-:Y:S01]  /*4420*/  UTCHMMA.2CTA gdesc[UR32], gdesc[UR34], tmem[UR8], tmem[UR76], idesc[UR77], UPT ;  /* 0x00ff4c22200075ea */ /* 0x0005e2000ba00008 */
[----:B------:R-:W-:Y:S01]  /*4430*/  UMOV UR23, 0x40004040 ;  /* 0x4000404000177882 */ /* 0x000fe20000000000 */
[----:B------:R2:W-:Y:S01]  /*4440*/  UTCHMMA.2CTA gdesc[UR24], gdesc[UR26], tmem[UR8], tmem[UR74], idesc[UR75], UPT ;  /* 0x00ff4a1a180075ea */ /* 0x0005e2000ba00008 */
[----:B------:R-:W-:Y:S01]  /*4450*/  R2UR.FILL UR64, R5 ;  /* 0x00000000054072ca */ /* 0x000fe200004e0000 */
[----:B------:R2:W-:Y:S01]  /*4460*/  UTCHMMA.2CTA gdesc[UR20], gdesc[UR22], tmem[UR8], tmem[UR72], idesc[UR73], UPT ;  /* 0x00ff4816140075ea */ /* 0x0005e2000ba00008 */
[----:B------:R2:W-:Y:S01]  /*4470*/  UTCHMMA.2CTA gdesc[UR16], gdesc[UR18], tmem[UR8], tmem[UR70], idesc[UR71], UPT ;  /* 0x00ff4612100075ea */ /* 0x0005e2000ba00008 */
[----:B------:R2:W-:Y:S01]  /*4480*/  UTCHMMA.2CTA gdesc[UR4], gdesc[UR10], tmem[UR8], tmem[UR68], idesc[UR69], UPT ;  /* 0x00ff440a040075ea */ /* 0x0005e2000ba00008 */
[----:B------:R2:W-:Y:S09]  /*4490*/  UTCBAR.2CTA.MULTICAST [UR63], URZ, UR65 ;  /* 0x000000ff3f0073e9 */ /* 0x0005f20008200841 */
[----:B------:R-:W-:Y:S01]  /*44a0*/  UISETP.NE.AND UP0, UPT, UR60, UR64, UPT ;  /* 0x000000403c00728c */ /* 0x000fe2000bf05270 */
[----:B-1----:R-:W-:Y:S08]  /*44b0*/  UMOV UR7, UR9 ;  /* 0x0000000900077c82 */ /* 0x002ff00008000000 */
[----:B---3--:R-:W-:Y:S05]  /*44c0*/  BRA.U UP0, `(.L_x_78) ;  /* 0xfffffff900447547 */ /* 0x008fea000b83ffff */
.L_x_75:
[----:B--2---:R-:W-:Y:S01]  /*44d0*/  R2UR UR4, R4 ;  /* 0x00000000040472ca */ /* 0x004fe200000e0000 */
[----:B------:R-:W-:Y:S01]  /*44e0*/  UMOV UR60, UR64 ;  /* 0x00000040003c7c82 */ /* 0x000fe20008000000 */
[----:B------:R-:W-:-:S11]  /*44f0*/  R2UR UR5, R14 ;  /* 0x000000000e0572ca */ /* 0x000fd600000e0000 */
[----:B------:R-:W-:-:S09]  /*4500*/  UIADD3 UR4, UPT, UPT, UR4, 0xa0, URZ ;  /* 0x000000a004047890 */ /* 0x000fd2000fffe0ff */
[----:B------:R2:W-:Y:S01]  /*4510*/  UTCBAR.2CTA.MULTICAST [UR4], URZ, UR5 ;  /* 0x000000ff040073e9 */ /* 0x0005e20008200805 */
[----:B------:R-:W-:Y:S02]  /*4520*/  NOP ;  /* 0x0000000000007918 */ /* 0x000fe40000000000 */
.L_x_73:
[----:B--2---:R-:W-:Y:S02]  /*4530*/  R2UR UR4, R2 ;  /* 0x00000000020472ca */ /* 0x004fe400000e0000 */
[----:B------:R-:W-:-:S04]  /*4540*/  ISETP.NE.AND P0, PT, R10, 0x2, PT ;  /* 0x000000020a00780c */ /* 0x000fc80003f05270 */
[----:B-1----:R-:W-:Y:S02]  /*4550*/  SEL R5, RZ, 0x1, P0 ;  /* 0x00000001ff057807 */ /* 0x002fe40000000000 */
[----:B------:R-:W-:Y:S02]  /*4560*/  SEL R10, R10, RZ, P0 ;  /* 0x000000ff0a0a7207 */ /* 0x000fe40000000000 */
[----:B------:R-:W-:-:S03]  /*4570*/  LOP3.LUT R8, R8, R5, RZ, 0x3c, !PT ;  /* 0x0000000508087212 */ /* 0x000fc600078e3cff */
[----:B------:R-:W-:-:S04]  /*4580*/  UIADD3 UR4, UPT, UPT, UR4, 0x1, URZ ;  /* 0x0000000104047890 */ /* 0x000fc8000fffe0ff */
[----:B------:R-:W-:-:S04]  /*4590*/  UISETP.NE.AND UP0, UPT, UR4, 0x4, UPT ;  /* 0x000000040400788c */ /* 0x000fc8000bf05270 */
[----:B------:R-:W-:Y:S02]  /*45a0*/  USEL UR5, URZ, 0x1, UP0 ;  /* 0x00000001ff057887 */ /* 0x000fe40008000000 */
[----:B------:R-:W-:-:S04]  /*45b0*/  USEL UR4, UR4, URZ, UP0 ;  /* 0x000000ff04047287 */ /* 0x000fc80008000000 */
[----:B------:R-:W-:Y:S02]  /*45c0*/  LOP3.LUT R11, R11, UR5, RZ, 0x3c, !PT ;  /* 0x000000050b0b7c12 */ /* 0x000fe4000f8e3cff */
[----:B------:R-:W-:Y:S01]  /*45d0*/  IMAD.U32 R2, RZ, RZ, UR4 ;  /* 0x00000004ff027e24 */ /* 0x000fe2000f8e00ff */
[----:B------:R-:W-:Y:S06]  /*45e0*/  @P1 BRA `(.L_x_79) ;  /* 0xfffffff4005c1947 */ /* 0x000fec000383ffff */
[----:B------:R-:W1:Y:S01]  /*45f0*/  S2UR UR8, SR_CgaCtaId ;  /* 0x00000000000879c3 */ /* 0x000e620000008800 */
[----:B------:R-:W-:Y:S01]  /*4600*/  ELECT P0, URZ, PT ;  /* 0x0000000000ff782f */ /* 0x000fe20003800000 */
[----:B------:R-:W-:Y:S01]  /*4610*/  IMAD.MOV.U32 R0, RZ, RZ, 0x1 ;  /* 0x00000001ff007424 */ /* 0x000fe200078e00ff */
[----:B------:R-:W-:Y:S01]  /*4620*/  UMOV UR4, 0x40 ;  /* 0x0000004000047882 */ /* 0x000fe20000000000 */
[----:B------:R-:W-:-:S04]  /*4630*/  R2UR UR5, R12 ;  /* 0x000000000c0572ca */ /* 0x000fc800000e0000 */
[----:B------:R-:W-:Y:S09]  /*4640*/  UVIRTCOUNT.DEALLOC.SMPOOL 0x80 ;  /* 0x000000800000784c */ /* 0x000ff20000000000 */
[----:B------:R-:W-:Y:S02]  /*4650*/  UISETP.NE.AND UP0, UPT, UR5, URZ, UPT ;  /* 0x000000ff0500728c */ /* 0x000fe4000bf05270 */
[----:B-1----:R-:W-:-:S09]  /*4660*/  ULEA UR8, UR8, UR4, 0x18 ;  /* 0x0000000408087291 */ /* 0x002fd2000f8ec0ff */
[----:B------:R1:W-:Y:S01]  /*4670*/  @P0 STS.U8 [UR8+0x1c], R0 ;  /* 0x00001c00ff000988 */ /* 0x0003e20008000008 */
[----:B------:R-:W-:Y:S05]  /*4680*/  BRA.U UP0, `(.L_x_80) ;  /* 0x0000000100a87547 */ /* 0x000fea000b800000 */
[----:B------:R-:W-:Y:S01]  /*4690*/  R2UR UR4, R2 ;  /* 0x00000000020472ca */ /* 0x000fe200000e0000 */
[----:B------:R-:W-:Y:S01]  /*46a0*/  UIADD3 UR7, UPT, UPT, UR62, 0xc0, URZ ;  /* 0x000000c03e077890 */ /* 0x000fe2000fffe0ff */
[----:B------:R-:W-:-:S11]  /*46b0*/  SHF.L.U32 R3, R11, 0x1f, RZ ;  /* 0x0000001f0b037819 */ /* 0x000fd600000006ff */
[----:B------:R-:W-:-:S09]  /*46c0*/  ULEA UR4, UR4, UR7, 0x3 ;  /* 0x0000000704047291 */ /* 0x000fd2000f8e18ff */
[----:B------:R-:W2:Y:S02]  /*46d0*/  SYNCS.PHASECHK.TRANS64.TRYWAIT P0, [UR4], R3 ;  /* 0x00000003ff0075a7 */ /* 0x000ea40008001104 */
[----:B--2---:R-:W-:Y:S05]  /*46e0*/  @!P0 BRA `(.L_x_81) ;  /* 0x0000003000908947 */ /* 0x004fea0003800000 */
.L_x_150:
[----:B------:R-:W-:-:S13]  /*46f0*/  R2UR UR4, R2 ;  /* 0x00000000020472ca */ /* 0x000fda00000e0000 */
        /* <DEDUP_REMOVED lines=9> */
.L_x_152:
        /* <DEDUP_REMOVED lines=9> */
.L_x_154:
[----:B------:R-:W-:-:S04]  /*4820*/  UIADD3 UR4, UPT, UPT, UR4, 0x1, URZ ;  /* 0x0000000104047890 */ /* 0x000fc8000fffe0ff */
[----:B------:R-:W-:-:S04]  /*4830*/  UISETP.NE.AND UP1, UPT, UR4, 0x4, UPT ;  /* 0x000000040400788c */ /* 0x000fc8000bf25270 */
[----:B------:R-:W-:Y:S02]  /*4840*/  USEL UR5, URZ, 0x1, UP1 ;  /* 0x00000001ff057887 */ /* 0x000fe40008800000 */
[----:B------:R-:W-:-:S04]  /*4850*/  USEL UR4, UR4, URZ, UP1 ;  /* 0x000000ff04047287 */ /* 0x000fc80008800000 */
[----:B------:R-:W-:Y:S01]  /*4860*/  ULEA UR4, UR4, UR7, 0x3 ;  /* 0x0000000704047291 */ /* 0x000fe2000f8e18ff */
[----:B-1----:R-:W-:-:S04]  /*4870*/  LOP3.LUT R3, R2, UR5, RZ, 0x3c, !PT ;  /* 0x0000000502037c12 */ /* 0x002fc8000f8e3cff */
[----:B------:R-:W-:Y:S01]  /*4880*/  SHF.L.U32 R3, R3, 0x1f, RZ ;  /* 0x0000001f03037819 */ /* 0x000fe200000006ff */
[----:B------:R-:W-:-:S04]  /*4890*/  IMAD.U32 R0, RZ, RZ, UR4 ;  /* 0x00000004ff007e24 */ /* 0x000fc8000f8e00ff */
[----:B------:R1:W2:Y:S03]  /*48a0*/  SYNCS.PHASECHK.TRANS64.TRYWAIT P0, [R0+URZ], R3 ;  /* 0x00000003000075a7 */ /* 0x0002a600080011ff */
[----:B--2---:R-:W-:Y:S05]  /*48b0*/  @!P0 NANOSLEEP.SYNCS 0x989680 ;  /* 0x009896800000895d */ /* 0x004fea0003900000 */
[----:B------:R-:W2:Y:S02]  /*48c0*/  @!P0 SYNCS.PHASECHK.TRANS64 P0, [R0+URZ], R3 ;  /* 0x00000003000085a7 */ /* 0x000ea400080010ff */
[----:B--2---:R-:W-:Y:S05]  /*48d0*/  @P0 BRA `(.L_x_84) ;  /* 0x0000000000240947 */ /* 0x004fea0003800000 */
.L_x_85:
[----:B--2---:R2:W3:Y:S02]  /*48e0*/  SYNCS.PHASECHK.TRANS64.TRYWAIT P0, [R0+URZ], R3 ;  /* 0x00000003000075a7 */ /* 0x0044e400080011ff */
[----:B---3--:R-:W-:Y:S05]  /*48f0*/  @!P0 NANOSLEEP.SYNCS 0x989680 ;  /* 0x009896800000895d */ /* 0x008fea0003900000 */
[----:B------:R-:W3:Y:S02]  /*4900*/  @!P0 SYNCS.PHASECHK.TRANS64 P0, [R0+URZ], R3 ;  /* 0x00000003000085a7 */ /* 0x000ee400080010ff */
[----:B---3--:R-:W-:Y:S05]  /*4910*/  @!P0 BRA `(.L_x_85) ;  /* 0xfffffffc00f08947 */ /* 0x008fea000383ffff */
[----:B------:R-:W-:Y:S05]  /*4920*/  BRA `(.L_x_84) ;  /* 0x0000000000107947 */ /* 0x000fea0003800000 */
.L_x_80:
[----:B------:R-:W-:Y:S01]  /*4930*/  R2UR UR5, R9 ;  /* 0x00000000090572ca */ /* 0x000fe200000e0000 */
[----:B------:R-:W-:-:S12]  /*4940*/  UIADD3 UR4, UPT, UPT, UR62, 0x100, URZ ;  /* 0x000001003e047890 */ /* 0x000fd8000fffe0ff */
[----:B------:R-:W-:-:S09]  /*4950*/  UPRMT UR4, UR5, 0x654, UR4 ;  /* 0x0000065405047896 */ /* 0x000fd20008000004 */
[----:B------:R-:W-:Y:S03]  /*4960*/  SYNCS.ARRIVE.TRANS64.RED.A1T0 RZ, [UR4], RZ ;  /* 0x000000ffffff79a7 */ /* 0x000fe60008100404 */
.L_x_84:
[----:B-12---:R-:W-:Y:S01]  /*4970*/  SHF.L.U32 R3, RZ, 0x1f, RZ ;  /* 0x0000001fff037819 */ /* 0x006fe200000006ff */
[----:B------:R-:W-:Y:S01]  /*4980*/  UIADD3 UR4, UPT, UPT, UR62, 0x100, URZ ;  /* 0x000001003e047890 */ /* 0x000fe2000fffe0ff */
[----:B------:R-:W-:Y:S02]  /*4990*/  PLOP3.LUT P0, PT, PT, PT, UP0, 0x80, 0x8 ;  /* 0x000000000008781c */ /* 0x000fe40003f0f008 */
[----:B------:R-:W1:Y:S02]  /*49a0*/  SYNCS.PHASECHK.TRANS64.TRYWAIT P1, [UR62+0x100], R3 ;  /* 0x00010003ff0075a7 */ /* 0x000e64000802113e */
[----:B-1----:R-:W-:Y:S09]  /*49b0*/  @!P1 BRA `(.L_x_86) ;  /* 0x0000003000249947 */ /* 0x002ff20003800000 */
.L_x_156:
[----:B------:R-:W-:Y:S02]  /*49c0*/  R2UR UR6, R9 ;  /* 0x00000000090672ca */ /* 0x000fe400000e0000 */
[----:B------:R-:W-:-:S11]  /*49d0*/  R2UR UR5, R16 ;  /* 0x00000000100572ca */ /* 0x000fd600000e0000 */
[----:B------:R-:W-:-:S03]  /*49e0*/  @!UP0 UPRMT UR4, UR6, 0x654, UR4 ;  /* 0x0000065406048896 */ /* 0x000fc60008000004 */
[----:B------:R-:W-:-:S06]  /*49f0*/  UMOV UR6, 0x1 ;  /* 0x0000000100067882 */ /* 0x000fcc0000000000 */
[----:B------:R-:W-:Y:S01]  /*4a00*/  @!P0 SYNCS.ARRIVE.TRANS64.RED.A1T0 RZ, [UR4], RZ ;  /* 0x000000ffffff89a7 */ /* 0x000fe20008100404 */
[----:B------:R-:W-:Y:S01]  /*4a10*/  NOP ;  /* 0x0000000000007918 */ /* 0x000fe20000000000 */
[----:B-1----:R-:W1:Y:S01]  /*4a20*/  LDS R0, [UR8+0x14] ;  /* 0x00001408ff007984 */ /* 0x002e620008000800 */
[----:B------:R-:W-:-:S03]  /*4a30*/  ULOP3.LUT UR4, UR5, 0xffff, URZ, 0xc0, !UPT ;  /* 0x0000ffff05047892 */ /* 0x000fc6000f8ec0ff */
[----:B------:R-:W-:Y:S01]  /*4a40*/  UMOV UR5, 0xffff ;  /* 0x0000ffff00057882 */ /* 0x000fe20000000000 */
[----:B------:R-:W-:-:S04]  /*4a50*/  USHF.R.U32.HI UR4, URZ, 0x5, UR4 ;  /* 0x00000005ff047899 */ /* 0x000fc80008011604 */
[----:B------:R-:W-:Y:S02]  /*4a60*/  USHF.L.U32 UR5, UR5, UR4, URZ ;  /* 0x0000000405057299 */ /* 0x000fe400080006ff */
[----:B------:R-:W-:-:S04]  /*4a70*/  USHF.L.U32 UR4, UR6, UR4, URZ ;  /* 0x0000000406047299 */ /* 0x000fc800080006ff */
[----:B-1----:R-:W-:-:S04]  /*4a80*/  LOP3.LUT R0, R0, UR5, RZ, 0xc0, !PT ;  /* 0x0000000500007c12 */ /* 0x002fc8000f8ec0ff */
[----:B------:R-:W-:-:S13]  /*4a90*/  ISETP.NE.AND P0, PT, R0, UR5, PT ;  /* 0x0000000500007c0c */ /* 0x000fda000bf05270 */
[----:B------:R-:W-:Y:S05]  /*4aa0*/  @P0 BRA `(.L_x_87) ;  /* 0x0000000000580947 */ /* 0x000fea0003800000 */
[----:B------:R-:W1:Y:S02]  /*4ab0*/  LDS R0, [UR8+0x18] ;  /* 0x00001808ff007984 */ /* 0x000e640008000800 */
[----:B-1----:R-:W-:-:S04]  /*4ac0*/  LOP3.LUT R0, R0, UR4, RZ, 0xc0, !PT ;  /* 0x0000000400007c12 */ /* 0x002fc8000f8ec0ff */
[----:B------:R-:W-:-:S13]  /*4ad0*/  ISETP.NE.AND P0, PT, R0, UR4, PT ;  /* 0x0000000400007c0c */ /* 0x000fda000bf05270 */
[----:B------:R-:W-:Y:S05]  /*4ae0*/  @P0 BRA `(.L_x_88) ;  /* 0x00000000003c0947 */ /* 0x000fea0003800000 */
[----:B------:R-:W1:Y:S01]  /*4af0*/  S2R R2, SR_LANEID ;  /* 0x0000000000027919 */ /* 0x000e620000000000 */
[----:B------:R-:W-:Y:S01]  /*4b00*/  ULOP3.LUT UR5, URZ, UR5, URZ, 0x33, !UPT ;  /* 0x00000005ff057292 */ /* 0x000fe2000f8e33ff */
[----:B------:R-:W-:Y:S01]  /*4b10*/  LOP3.LUT R4, RZ, UR4, RZ, 0x33, !PT ;  /* 0x00000004ff047c12 */ /* 0x000fe2000f8e33ff */
[----:B------:R-:W-:Y:S02]  /*4b20*/  VOTEU.ANY UR4, UPT, PT ;  /* 0x0000000000047886 */ /* 0x000fe400038e0100 */
[----:B------:R-:W-:Y:S01]  /*4b30*/  UFLO.U32 UR4, UR4 ;  /* 0x00000004000472bd */ /* 0x000fe200080e0000 */
[----:B------:R-:W2:Y:S01]  /*4b40*/  REDUX UR6, R4 ;  /* 0x00000000040673c4 */ /* 0x000ea20000000000 */
[----:B------:R-:W-:-:S06]  /*4b50*/  IMAD.U32 R0, RZ, RZ, UR5 ;  /* 0x00000005ff007e24 */ /* 0x000fcc000f8e00ff */
[----:B------:R3:W-:Y:S01]  /*4b60*/  UTCATOMSWS.AND URZ, UR5 ;  /* 0x0000000500ff79e3 */ /* 0x0007e20008000000 */
[----:B------:R-:W4:Y:S01]  /*4b70*/  REDUX UR7, R0 ;  /* 0x00000000000773c4 */ /* 0x000f220000000000 */
[----:B-1----:R-:W-:Y:S01]  /*4b80*/  ISETP.EQ.U32.AND P0, PT, R2, UR4, PT ;  /* 0x0000000402007c0c */ /* 0x002fe2000bf02070 */
[----:B--2---:R-:W-:Y:S01]  /*4b90*/  IMAD.U32 R2, RZ, RZ, UR6 ;  /* 0x00000006ff027e24 */ /* 0x004fe2000f8e00ff */
[----:B----4-:R-:W-:-:S11]  /*4ba0*/  MOV R3, UR7 ;  /* 0x0000000700037c02 */ /* 0x010fd60008000f00 */
[----:B------:R3:W-:Y:S04]  /*4bb0*/  @P0 ATOMS.AND RZ, [UR8+0x14], R3 ;  /* 0x00001403ffff098c */ /* 0x0007e8000a800008 */
[----:B------:R3:W-:Y:S01]  /*4bc0*/  @P0 ATOMS.AND RZ, [UR8+0x18], R2 ;  /* 0x00001802ffff098c */ /* 0x0007e2000a800008 */
[----:B------:R-:W-:Y:S05]  /*4bd0*/  BRA `(.L_x_89) ;  /* 0x0000000000147947 */ /* 0x000fea0003800000 */
.L_x_88:
[----:B------:R-:W-:Y:S02]  /*4be0*/  MOV R2, 0x4c00 ;  /* 0x00004c0000027802 */ /* 0x000fe40000000f00 */
[----:B-----5:R-:W-:Y:S05]  /*4bf0*/  CALL.REL.NOINC `($__internal_0_$__cuda_sm10x_tcgen05_guardrail_trap_col_being_dealloced_not_returned_by_alloc) ;  /* 0x0000003000447944 */ /* 0x020fea0003c00000 */
[----:B------:R-:W-:Y:S05]  /*4c00*/  BRA `(.L_x_89) ;  /* 0x0000000000087947 */ /* 0x000fea0003800000 */
.L_x_87:
[----:B------:R-:W-:Y:S02]  /*4c10*/  MOV R2, 0x4c30 ;  /* 0x00004c3000027802 */ /* 0x000fe40000000f00 */
[----:B-----5:R-:W-:Y:S05]  /*4c20*/  CALL.REL.NOINC `($__internal_2_$__cuda_sm10x_tcgen05_guardrail_trap_unallocated_columns_being_dealloced) ;  /* 0x0000003000507944 */ /* 0x020fea0003c00000 */
.L_x_89:
[----:B------:R-:W-:Y:S01]  /*4c30*/  NOP ;  /* 0x0000000000007918 */ /* 0x000fe20000000000 */
[----:B---3--:R-:W-:Y:S05]  /*4c40*/  EXIT ;  /* 0x000000000000794d */ /* 0x008fea0003800000 */
.L_x_60:
[----:B------:R-:W-:-:S09]  /*4c50*/  UISETP.NE.OR UP5, UPT, UR10, 0x3, !UP5 ;  /* 0x000000030a00788c */ /* 0x000fd2000efa5670 */
[----:B------:R-:W-:Y:S05]  /*4c60*/  BRA.U UP5, `(.L_x_90) ;  /* 0x0000000d050c7547 */ /* 0x000fea000b800000 */
[----:B------:R-:W1:Y:S01]  /*4c70*/  LDC R0, c[0x0][0xb30] ;  /* 0x0002cc00ff007b82 */ /* 0x000e620000000800 */
[----:B------:R-:W2:Y:S01]  /*4c80*/  LDCU.64 UR4, c[0x0][0x888] ;  /* 0x00011100ff0477ac */ /* 0x000ea20008000a00 */
[----:B------:R-:W-:Y:S01]  /*4c90*/  IMAD.MOV.U32 R30, RZ, RZ, 0x1 ;  /* 0x00000001ff1e7424 */ /* 0x000fe200078e00ff */
[----:B------:R-:W-:Y:S01]  /*4ca0*/  CS2R R28, SRZ ;  /* 0x00000000001c7805 */ /* 0x000fe2000001ff00 */
[----:B------:R-:W-:Y:S01]  /*4cb0*/  IMAD.MOV.U32 R25, RZ, RZ, 0x1000 ;  /* 0x00001000ff197424 */ /* 0x000fe200078e00ff */
[----:B------:R-:W3:Y:S03]  /*4cc0*/  LDCU.64 UR16, c[0x0][0x890] ;  /* 0x00011200ff1077ac */ /* 0x000ee60008000a00 */
[----:B------:R-:W4:Y:S01]  /*4cd0*/  LDC R19, c[0x0][0x370] ;  /* 0x0000dc00ff137b82 */ /* 0x000f220000000800 */
[----:B------:R-:W-:Y:S01]  /*4ce0*/  UMOV UR7, 0x400 ;  /* 0x0000040000077882 */ /* 0x000fe20000000000 */
[----:B------:R-:W-:-:S02]  /*4cf0*/  UPLOP3.LUT UP1, UPT, UPT, UPT, UPT, 0x40, 0x4 ;  /* 0x000000000004789c */ /* 0x000fc40003f2e870 */
[----:B------:R-:W-:Y:S01]  /*4d00*/  ULEA UR7, UR46, UR7, 0x18 ;  /* 0x000000072e077291 */ /* 0x000fe2000f8ec0ff */
[----:B------:R-:W-:-:S03]  /*4d10*/  UMOV UR13, URZ ;  /* 0x000000ff000d7c82 */ /* 0x000fc60008000000 */
[----:B------:R-:W4:Y:S01]  /*4d20*/  LDC R2, c[0x0][0xb0c] ;  /* 0x0002c300ff027b82 */ /* 0x000f220000000800 */
[----:B--2---:R-:W-:Y:S02]  /*4d30*/  UISETP.NE.U32.AND UP2, UPT, UR4, URZ, UPT ;  /* 0x000000ff0400728c */ /* 0x004fe4000bf45070 */
[----:B---3--:R-:W-:-:S05]  /*4d40*/  UISETP.NE.U32.AND UP3, UPT, UR16, URZ, UPT ;  /* 0x000000ff1000728c */ /* 0x008fca000bf65070 */
[----:B------:R-:W2:Y:S01]  /*4d50*/  LDC R18, c[0x0][0xb20] ;  /* 0x0002c800ff127b82 */ /* 0x000ea20000000800 */
[----:B-1----:R-:W-:Y:S01]  /*4d60*/  ISETP.NE.AND P1, PT, R0, 0x1, PT ;  /* 0x000000010000780c */ /* 0x002fe20003f25270 */
[----:B------:R-:W-:Y:S02]  /*4d70*/  UISETP.NE.AND.EX UP2, UPT, UR5, URZ, UPT, UP2 ;  /* 0x000000ff0500728c */ /* 0x000fe4000bf45320 */
[----:B------:R-:W-:-:S04]  /*4d80*/  UISETP.NE.AND.EX UP3, UPT, UR17, URZ, UPT, UP3 ;  /* 0x000000ff1100728c */ /* 0x000fc8000bf65330 */
[----:B-----5:R-:W1:Y:S08]  /*4d90*/  LDC.64 R32, c[0x0][0x348] ;  /* 0x0000d200ff207b82 */ /* 0x020e700000000a00 */
[----:B------:R-:W3:Y:S08]  /*4da0*/  LDC.64 R16, c[0x0][0xb10] ;  /* 0x0002c400ff107b82 */ /* 0x000ef00000000a00 */
[----:B------:R-:W1:Y:S08]  /*4db0*/  LDC.64 R6, c[0x0][0xb18] ;  /* 0x0002c600ff067b82 */ /* 0x000e700000000a00 */
[----:B------:R-:W1:Y:S08]  /*4dc0*/  LDC.64 R4, c[0x0][0xb28] ;  /* 0x0002ca00ff047b82 */ /* 0x000e700000000a00 */
[----:B--2-4-:R-:W1:Y:S02]  /*4dd0*/  LDC R24, c[0x0][0x374] ;  /* 0x0000dd00ff187b82 */ /* 0x014e640000000800 */
.L_x_98:
[C---:B------:R-:W-:Y:S02]  /*4de0*/  LEA R0, R29.reuse, UR7, 0x3 ;  /* 0x000000071d007c11 */ /* 0x040fe4000f8e18ff */
[----:B------:R-:W-:Y:S02]  /*4df0*/  SHF.L.U32 R3, R28, 0x1f, RZ ;  /* 0x0000001f1c037819 */ /* 0x000fe400000006ff */
[----:B------:R-:W-:Y:S02]  /*4e00*/  LEA R20, R29, UR7, 0x4 ;  /* 0x000000071d147c11 */ /* 0x000fe4000f8e20ff */
[----:B--2---:R-:W2:Y:S02]  /*4e10*/  SYNCS.PHASECHK.TRANS64.TRYWAIT P0, [R0+URZ+0x80], R3 ;  /* 0x00008003000075a7 */ /* 0x004ea400080011ff */
[----:B--2---:R-:W-:Y:S05]  /*4e20*/  @!P0 BRA `(.L_x_91) ;  /* 0x0000002c00208947 */ /* 0x004fea0003800000 */
.L_x_157:
[----:B------:R-:W-:Y:S01]  /*4e30*/  ISETP.GE.AND P0, PT, R26, 0x1, PT ;  /* 0x000000011a00780c */ /* 0x000fe20003f06270 */
[----:B------:R-:W4:Y:S01]  /*4e40*/  LDS.128 R20, [R20+0x110] ;  /* 0x0001100014147984 */ /* 0x000f220000000c00 */
[----:B------:R-:W-:Y:S01]  /*4e50*/  ISETP.NE.U32.AND P4, PT, RZ, UR16, PT ;  /* 0x00000010ff007c0c */ /* 0x000fe2000bf85070 */
[----:B--2---:R-:W-:Y:S03]  /*4e60*/  VIADD R0, R0, 0x90 ;  /* 0x0000009000007836 */ /* 0x004fe60000000000 */
[----:B------:R-:W-:Y:S01]  /*4e70*/  ISETP.NE.AND.EX P4, PT, RZ, UR17, PT, P4 ;  /* 0x00000011ff007c0c */ /* 0x000fe2000bf85340 */
[----:B------:R-:W-:Y:S01]  /*4e80*/  @!PT LDS RZ, [RZ] ;  /* 0x00000000fffff984 */ /* 0x000fe20000000800 */
[----:B------:R-:W-:Y:S01]  /*4e90*/  @!PT LDS RZ, [RZ] ;  /* 0x00000000fffff984 */ /* 0x000fe20000000800 */
[----:B------:R-:W-:Y:S01]  /*4ea0*/  @!PT LDS RZ, [RZ] ;  /* 0x00000000fffff984 */ /* 0x000fe20000000800 */
[----:B------:R-:W-:Y:S01]  /*4eb0*/  @!PT LDS RZ, [RZ] ;  /* 0x00000000fffff984 */ /* 0x000fe20000000800 */
[----:B------:R2:W-:Y:S06]  /*4ec0*/  MEMBAR.ALL.CTA ;  /* 0x0000000000007992 */ /* 0x0005ec0000008000 */
[----:B--2---:R-:W2:Y:S01]  /*4ed0*/  FENCE.VIEW.ASYNC.S ;  /* 0x00000000000073c6 */ /* 0x004ea20000000000 */
[----:B------:R-:W-:Y:S04]  /*4ee0*/  PRMT R0, RZ, 0x654, R0 ;  /* 0x00000654ff007816 */ /* 0x000fe80000000000 */
[----:B--2---:R2:W-:Y:S01]  /*4ef0*/  SYNCS.ARRIVE.TRANS64.RED.A1T0 RZ, [R0+URZ], RZ ;  /* 0x000000ff00ff79a7 */ /* 0x0045e200081004ff */
[----:B----4-:R-:W-:Y:S11]  /*4f00*/  LOP3.LUT P3, RZ, R22, 0x1, RZ, 0xc0, !PT ;  /* 0x0000000116ff7812 */ /* 0x010ff6000786c0ff */
[----:B------:R-:W-:Y:S02]  /*4f10*/  @!UPT UIADD3 URZ, UPT, UPT, URZ, URZ, URZ ;  /* 0x000000fffffff290 */ /* 0x000fe4000fffe0ff */
[----:B------:R-:W-:Y:S02]  /*4f20*/  @P3 MOV R13, R20 ;  /* 0x00000014000d3202 */ /* 0x000fe40000000f00 */
[----:B------:R-:W-:Y:S01]  /*4f30*/  @P3 LOP3.LUT R8, R21, 0xffff, RZ, 0xc0, !PT ;  /* 0x0000ffff15083812 */ /* 0x000fe200078ec0ff */
[----:B--2---:R-:W-:Y:S06]  /*4f40*/  @!P0 BRA `(.L_x_92) ;  /* 0x0000000000a48947 */ /* 0x004fec0003800000 */
[----:B-1----:R-:W-:Y:S01]  /*4f50*/  IMAD.HI.U32 R31, R24, R7, RZ ;  /* 0x00000007181f7227 */ /* 0x002fe200078e00ff */
[----:B------:R-:W-:Y:S02]  /*4f60*/  ISETP.NE.AND P0, PT, R6, 0x1, PT ;  /* 0x000000010600780c */ /* 0x000fe40003f05270 */
[----:B------:R-:W-:Y:S01]  /*4f70*/  ISETP.NE.AND P2, PT, R26, 0x1, PT ;  /* 0x000000011a00780c */ /* 0x000fe20003f45270 */
[----:B---3--:R-:W-:Y:S01]  /*4f80*/  IMAD.HI.U32 R34, R19, R16, RZ ;  /* 0x0000001013227227 */ /* 0x008fe200078e00ff */
[----:B------:R-:W-:Y:S02]  /*4f90*/  SHF.R.U32.HI R31, RZ, R18, R31 ;  /* 0x00000012ff1f7219 */ /* 0x000fe4000001161f */
[----:B------:R-:W-:Y:S01]  /*4fa0*/  ISETP.NE.AND P5, PT, R2, 0x1, PT ;  /* 0x000000010200780c */ /* 0x000fe20003fa5270 */
[----:B------:R-:W-:Y:S01]  /*4fb0*/  IMAD.HI.U32 R36, R13, R16, RZ ;  /* 0x000000100d247227 */ /* 0x000fe200078e00ff */
[----:B------:R-:W-:Y:S02]  /*4fc0*/  SHF.R.U32.HI R34, RZ, R17, R34 ;  /* 0x00000011ff227219 */ /* 0x000fe40000011622 */
[----:B------:R-:W-:Y:S01]  /*4fd0*/  SEL R3, R24, R31, !P0 ;  /* 0x0000001f18037207 */ /* 0x000fe20004000000 */
[C---:B------:R-:W-:Y:S01]  /*4fe0*/  IMAD.HI.U32 R31, R8.reuse, R7, RZ ;  /* 0x00000007081f7227 */ /* 0x040fe200078e00ff */
[----:B------:R-:W-:Y:S02]  /*4ff0*/  SEL R11, R19, R34, !P5 ;  /* 0x00000022130b7207 */ /* 0x000fe40006800000 */
[----:B------:R-:W-:Y:S01]  /*5000*/  SHF.R.U32.HI R36, RZ, R17, R36 ;  /* 0x00000011ff247219 */ /* 0x000fe20000011624 */
[----:B------:R-:W-:Y:S01]  /*5010*/  IMAD.HI.U32 R38, R3, R4, RZ ;  /* 0x0000000403267227 */ /* 0x000fe200078e00ff */
[----:B------:R-:W-:Y:S03]  /*5020*/  SHF.R.U32.HI R31, RZ, R18, R31 ;  /* 0x00000012ff1f7219 */ /* 0x000fe6000001161f */
[----:B------:R-:W-:Y:S01]  /*5030*/  IMAD.HI.U32 R34, R11, R4, RZ ;  /* 0x000000040b227227 */ /* 0x000fe200078e00ff */
[----:B------:R-:W-:Y:S02]  /*5040*/  @P2 SHF.R.U32.HI R3, RZ, R5, R38 ;  /* 0x00000005ff032219 */ /* 0x000fe40000011626 */
[----:B------:R-:W-:Y:S02]  /*5050*/  SEL R9, R8, R31, !P0 ;  /* 0x0000001f08097207 */ /* 0x000fe40004000000 */
[----:B------:R-:W-:Y:S01]  /*5060*/  @P2 SHF.R.U32.HI R11, RZ, R5, R34 ;  /* 0x00000005ff0b2219 */ /* 0x000fe20000011622 */
[C---:B------:R-:W-:Y:S01]  /*5070*/  IMAD R10, R26.reuse, R3, RZ ;  /* 0x000000031a0a7224 */ /* 0x040fe200078e02ff */
[----:B------:R-:W-:Y:S01]  /*5080*/  SEL R3, R13, R36, !P5 ;  /* 0x000000240d037207 */ /* 0x000fe20006800000 */
[C---:B------:R-:W-:Y:S03]  /*5090*/  IMAD.HI.U32 R14, R9.reuse, R4, RZ ;  /* 0x00000004090e7227 */ /* 0x040fe600078e00ff */
[----:B------:R-:W-:Y:S01]  /*50a0*/  ISETP.GE.AND P0, PT, R9, R10, PT ;  /* 0x0000000a0900720c */ /* 0x000fe20003f06270 */
[C---:B------:R-:W-:Y:S01]  /*50b0*/  IMAD R12, R26.reuse, R11, RZ ;  /* 0x0000000b1a0c7224 */ /* 0x040fe200078e02ff */
[-C--:B------:R-:W-:Y:S04]  /*50c0*/  SHF.R.U32.HI R14, RZ, R5.reuse, R14 ;  /* 0x00000005ff0e7219 */ /* 0x080fe8000001160e */
[----:B------:R-:W-:Y:S02]  /*50d0*/  ISETP.GE.OR P0, PT, R3, R12, P0 ;  /* 0x0000000c0300720c */ /* 0x000fe40000706670 */
[----:B------:R-:W-:Y:S05]  /*50e0*/  SEL R15, R9, R14, !P2 ;  /* 0x0000000e090f7207 */ /* 0x000fea0005000000 */
[----:B------:R-:W-:Y:S04]  /*50f0*/  IMAD.MOV R14, RZ, RZ, -R15 ;  /* 0x000000ffff0e7224 */ /* 0x000fe800078e0a0f */
[----:B------:R-:W-:Y:S02]  /*5100*/  IMAD R14, R26, R14, R9 ;  /* 0x0000000e1a0e7224 */ /* 0x000fe400078e0209 */
[C---:B------:R-:W-:Y:S05]  /*5110*/  @!P0 IMAD.HI.U32 R10, R3.reuse, R4, RZ ;  /* 0x00000004030a8227 */ /* 0x040fea00078e00ff */
[----:B------:R-:W-:Y:S04]  /*5120*/  @!P0 SHF.R.U32.HI R10, RZ, R5, R10 ;  /* 0x00000005ff0a8219 */ /* 0x000fe8000001160a */
[----:B------:R-:W-:Y:S01]  /*5130*/  @!P0 SEL R0, R3, R10, !P2 ;  /* 0x0000000a03008207 */ /* 0x000fe20005000000 */
[----:B------:R-:W-:Y:S03]  /*5140*/  IMAD.MOV R10, RZ, RZ, -R3 ;  /* 0x000000ffff0a7224 */ /* 0x000fe600078e0a03 */
[----:B------:R-:W-:Y:S01]  /*5150*/  @!P0 IADD3 R15, PT, PT, R15, -R0, RZ ;  /* 0x800000000f0f8210 */ /* 0x000fe20007ffe0ff */
[----:B------:R-:W-:Y:S01]  /*5160*/  @!P0 IMAD R0, R11, R14, R0 ;  /* 0x0000000e0b008224 */ /* 0x000fe200078e0200 */
[----:B------:R-:W-:Y:S01]  /*5170*/  IADD3 R11, PT, PT, -R9, RZ, RZ ;  /* 0x000000ff090b7210 */ /* 0x000fe20007ffe1ff */
[----:B------:R-:W-:Y:S02]  /*5180*/  IMAD R13, R2, R10, R13 ;  /* 0x0000000a020d7224 */ /* 0x000fe400078e020d */
[----:B------:R-:W-:Y:S02]  /*5190*/  @!P0 IMAD R9, R15, R26, R3 ;  /* 0x0000001a0f098224 */ /* 0x000fe400078e0203 */
[----:B------:R-:W-:Y:S02]  /*51a0*/  @!P0 IMAD.MOV.U32 R3, RZ, RZ, R0 ;  /* 0x000000ffff038224 */ /* 0x000fe400078e0000 */
[----:B------:R-:W-:Y:S02]  /*51b0*/  IMAD R8, R6, R11, R8 ;  /* 0x0000000b06087224 */ /* 0x000fe400078e0208 */
[----:B------:R-:W-:Y:S02]  /*51c0*/  IMAD R13, R3, R2, R13 ;  /* 0x00000002030d7224 */ /* 0x000fe400078e020d */
[----:B------:R-:W-:Y:S02]  /*51d0*/  IMAD R8, R9, R6, R8 ;  /* 0x0000000609087224 */ /* 0x000fe400078e0208 */
.L_x_92:
[----:B------:R-:W-:Y:S05]  /*51e0*/  BRA.U UP1, `(.L_x_93) ;  /* 0x0000000101107547 */ /* 0x000fea000b800000 */
[----:B------:R-:W-:Y:S04]  /*51f0*/  MOV R0, UR37 ;  /* 0x0000002500007c02 */ /* 0x000fe80008000f00 */
[----:B------:R-:W-:Y:S04]  /*5200*/  SHF.L.U32 R3, R0, 0x1f, RZ ;  /* 0x0000001f00037819 */ /* 0x000fe800000006ff */
[----:B------:R-:W2:Y:S02]  /*5210*/  SYNCS.PHASECHK.TRANS64.TRYWAIT P0, [UR7+0x78], R3 ;  /* 0x00007803ff0075a7 */ /* 0x000ea40008001107 */
[----:B--2---:R-:W-:Y:S05]  /*5220*/  @!P0 BRA `(.L_x_94) ;  /* 0x0000002800348947 */ /* 0x004fea0003800000 */
.L_x_93:
[----:B------:R-:W-:Y:S05]  /*5230*/  BRA.U !UP3, `(.L_x_95) ;  /* 0x000000010b347547 */ /* 0x000fea000b800000 */
[----:B------:R-:W-:Y:S01]  /*5240*/  UPLOP3.LUT UP0, UPT, UPT, UPT, UP2, 0x80, 0x8 ;  /* 0x000000000008789c */ /* 0x000fe20003f0f020 */
[----:B--2---:R-:W-:Y:S02]  /*5250*/  HFMA2 R0, -RZ, RZ, 0, 5.9604644775390625e-08 ;  /* 0x00000001ff007431 */ /* 0x004fe400000001ff */
[----:B------:R-:W-:Y:S03]  /*5260*/  IMAD.MOV.U32 R70, RZ, RZ, 0x1 ;  /* 0x00000001ff467424 */ /* 0x000fe600078e00ff */
[----:B------:R-:W-:Y:S05]  /*5270*/  PLOP3.LUT P0, PT, PT, PT, UP0, 0x80, 0x8 ;  /* 0x000000000008781c */ /* 0x000fea0003f0f008 */
[----:B------:R-:W2:Y:S01]  /*5280*/  @UP0 LDCU.64 UR4, c[0x0][0x888] ;  /* 0x00011100ff0407ac */ /* 0x000ea20008000a00 */
[----:B------:R-:W-:Y:S07]  /*5290*/  @UP0 UIMAD UR6, UR60, UR16, URZ ;  /* 0x000000103c0602a4 */ /* 0x000fee000f8e02ff */
[----:B------:R-:W-:Y:S01]  /*52a0*/  @!P0 PRMT R70, R0, 0x7610, R70 ;  /* 0x0000761000468816 */ /* 0x000fe20000000046 */
[----:B--2---:R-:W-:Y:S06]  /*52b0*/  @UP0 UIMAD.WIDE UR4, UR6, 0x4, UR4 ;  /* 0x00000004060408a5 */ /* 0x004fec000f8e0204 */
[----:B------:R-:W-:Y:S01]  /*52c0*/  IMAD.U32 R10, RZ, RZ, UR4 ;  /* 0x00000004ff0a7e24 */ /* 0x000fe2000f8e00ff */
[----:B------:R-:W-:Y:S04]  /*52d0*/  MOV R11, UR5 ;  /* 0x00000005000b7c02 */ /* 0x000fe80008000f00 */
[----:B------:R-:W2:Y:S01]  /*52e0*/  @!UP0 LDCU UR4, c[0x0][0x880] ;  /* 0x00011000ff0487ac */ /* 0x000ea20008000800 */
[----:B------:R4:W5:Y:S02]  /*52f0*/  @P0 LDG.E R35, desc[UR44][R10.64] ;  /* 0x0000002c0a230981 */ /* 0x000964000c1e1900 */
[----:B--2-4-:R-:W-:Y:S07]  /*5300*/  @!P0 IMAD.U32 R35, RZ, RZ, UR4 ;  /* 0x00000004ff238e24 */ /* 0x014fee000f8e00ff */
.L_x_95:
[----:B-----5:R-:W-:Y:S01]  /*5310*/  @!P4 FSETP.EQ.AND P5, PT, R35, RZ, PT ;  /* 0x000000ff2300c20b */ /* 0x020fe20003fa2000 */
[----:B------:R-:W-:Y:S01]  /*5320*/  @!UPT UIADD3 URZ, UPT, UPT, URZ, URZ, URZ ;  /* 0x000000fffffff290 */ /* 0x000fe2000fffe0ff */
[----:B------:R-:W-:Y:S11]  /*5330*/  @!P4 BRA `(.L_x_96) ;  /* 0x000000000014c947 */ /* 0x000ff60003800000 */
[----:B------:R-:W-:Y:S02]  /*5340*/  LOP3.LUT P0, RZ, R70, 0xff, RZ, 0xc0, !PT ;  /* 0x000000ff46ff7812 */ /* 0x000fe4000780c0ff */
[----:B------:R-:W-:Y:S04]  /*5350*/  PLOP3.LUT P5, PT, PT, PT, UP0, 0x80, 0x8 ;  /* 0x000000000008781c */ /* 0x000fe80003faf008 */
[----:B------:R-:W-:Y:S07]  /*5360*/  PLOP3.LUT P5, PT, P5, PT, PT, 0x8, 0x80 ;  /* 0x000000000080781c */ /* 0x000fee0002fae170 */
[----:B------:R-:W-:Y:S11]  /*5370*/  @P0 FSETP.EQ.AND P5, PT, R35, RZ, PT ;  /* 0x000000ff2300020b */ /* 0x000ff60003fa2000 */
[----:B------:R-:W-:Y:S02]  /*5380*/  @!UPT UIADD3 URZ, UPT, UPT, URZ, URZ, URZ ;  /* 0x000000fffffff290 */ /* 0x000fe4000fffe0ff */
.L_x_96:
[----:B------:R-:W4:Y:S01]  /*5390*/  LDC.64 R14, c[0x0][0xb10] ;  /* 0x0002c400ff0e7b82 */ /* 0x000f220000000a00 */
[----:B------:R-:W-:Y:S01]  /*53a0*/  ULEA UR5, UR13, UR7, 0x3 ;  /* 0x000000070d057291 */ /* 0x000fe2000f8e18ff */
[----:B------:R-:W-:Y:S01]  /*53b0*/  SHF.L.U32 R12, R30, 0x1f, RZ ;  /* 0x0000001f1e0c7819 */ /* 0x000fe200000006ff */
[----:B------:R-:W-:Y:S01]  /*53c0*/  VIADD R29, R29, 0x1 ;  /* 0x000000011d1d7836 */ /* 0x000fe20000000000 */
[----:B------:R-:W-:Y:S04]  /*53d0*/  @P3 SHF.R.U32.HI R27, RZ, 0x10, R21 ;  /* 0x00000010ff1b3819 */ /* 0x000fe80000011615 */
[----:B------:R-:W5:Y:S02]  /*53e0*/  LDC.64 R10, c[0x0][0xb18] ;  /* 0x0002c600ff0a7b82 */ /* 0x000f640000000a00 */
[----:B------:R-:W1:Y:S01]  /*53f0*/  SYNCS.PHASECHK.TRANS64.TRYWAIT P4, [UR5+0x60], R12 ;  /* 0x0000600cff0075a7 */ /* 0x000e620008081105 */
[----:B----4-:R-:W-:Y:S05]  /*5400*/  @!P1 IMAD.HI.U32 R14, R13, R14, RZ ;  /* 0x0000000e0d0e9227 */ /* 0x010fea00078e00ff */
[----:B--2---:R-:W2:Y:S01]  /*5410*/  @!P1 LDC R0, c[0x0][0xb20] ;  /* 0x0002c800ff009b82 */ /* 0x004ea20000000800 */
[----:B------:R-:W-:Y:S01]  /*5420*/  @!P1 SHF.R.U32.HI R14, RZ, R15, R14 ;  /* 0x0000000fff0e9219 */ /* 0x000fe2000001160e */
[----:B-----5:R-:W-:Y:S01]  /*5430*/  @!P1 IMAD.HI.U32 R11, R8, R11, RZ ;  /* 0x0000000b080b9227 */ /* 0x020fe200078e00ff */
[----:B------:R-:W-:Y:S05]  /*5440*/  @!P1 ISETP.NE.AND P0, PT, R10, 0x1, PT ;  /* 0x000000010a00980c */ /* 0x000fea0003f05270 */
[----:B------:R-:W4:Y:S01]  /*5450*/  @!P1 LDC R3, c[0x0][0xb0c] ;  /* 0x0002c300ff039b82 */ /* 0x000f220000000800 */
[----:B--2---:R-:W-:Y:S02]  /*5460*/  @!P1 SHF.R.U32.HI R9, RZ, R0, R11 ;  /* 0x00000000ff099219 */ /* 0x004fe4000001160b */
[----:B----4-:R-:W-:Y:S02]  /*5470*/  @!P1 ISETP.NE.AND P2, PT, R3, 0x1, PT ;  /* 0x000000010300980c */ /* 0x010fe40003f45270 */
[----:B------:R-:W-:Y:S02]  /*5480*/  @!P1 SEL R9, R8, R9, !P0 ;  /* 0x0000000908099207 */ /* 0x000fe40004000000 */
[----:B------:R-:W-:Y:S02]  /*5490*/  ELECT P0, URZ, PT ;  /* 0x0000000000ff782f */ /* 0x000fe40003800000 */
[----:B------:R-:W-:Y:S05]  /*54a0*/  @!P1 SEL R14, R13, R14, !P2 ;  /* 0x0000000e0d0e9207 */ /* 0x000fea0005000000 */
[----:B------:R-:W-:Y:S02]  /*54b0*/  @!P1 IMAD.IADD R0, R9, 0x1, -R14 ;  /* 0x0000000109009824 */ /* 0x000fe400078e0a0e */
[----:B------:R-:W-:Y:S02]  /*54c0*/  @!P1 IMAD.IADD R9, R14, 0x1, -R9 ;  /* 0x000000010e099824 */ /* 0x000fe400078e0a09 */
[----:B------:R-:W-:Y:S02]  /*54d0*/  @!P1 IMAD R13, R0, R3, R13 ;  /* 0x00000003000d9224 */ /* 0x000fe400078e020d */
[----:B------:R-:W-:Y:S01]  /*54e0*/  @!P1 IMAD R8, R9, R10, R8 ;  /* 0x0000000a09089224 */ /* 0x000fe200078e0208 */
[----:B-1----:R-:W-:Y:S06]  /*54f0*/  @!P4 BRA `(.L_x_97) ;  /* 0x000000240098c947 */ /* 0x002fec0003800000 */
.L_x_160:
[----:B------:R-:W-:Y:S01]  /*5500*/  PLOP3.LUT P5, PT, P5, P0, PT, 0xf2, 0x2f ;  /* 0x00000000002f781c */ /* 0x000fe20002fa1e72 */
[----:B------:R-:W-:Y:S01]  /*5510*/  UIADD3 UR9, UPT, UPT, UR5, 0x50, URZ ;  /* 0x0000005005097890 */ /* 0x000fe2000fffe0ff */
[----:B------:R-:W-:Y:S01]  /*5520*/  UMOV UR18, 0x0 ;  /* 0x0000000000127882 */ /* 0x000fe20000000000 */
[----:B------:R-:W-:Y:S01]  /*5530*/  UMOV UR19, 0x10000000 ;  /* 0x1000000000137882 */ /* 0x000fe20000000000 */
[----:B------:R-:W-:Y:S01]  /*5540*/  UMOV UR12, UR60 ;  /* 0x0000003c000c7c82 */ /* 0x000fe20008000000 */
[----:B------:R-:W-:Y:S08]  /*5550*/  @P3 R2UR UR60, R27 ;  /* 0x000000001b3c32ca */ /* 0x000ff000000e0000 */
[----:B-1----:R-:W-:Y:S01]  /*5560*/  @!P5 IADD3 R3, P0, PT, R32, 0x580, RZ ;  /* 0x000005802003d810 */ /* 0x002fe20007f1e0ff */
[----:B------:R-:W-:Y:S01]  /*5570*/  @!P5 IMAD.SHL.U32 R69, R69, 0x20, RZ ;  /* 0x000000204545d824 */ /* 0x000fe200078e00ff */
[----:B------:R-:W-:Y:S01]  /*5580*/  VOTEU.ALL UP1, P5 ;  /* 0x0000000000ff7886 */ /* 0x000fe20002820000 */
[----:B------:R-:W-:Y:S01]  /*5590*/  @!P5 IMAD.SHL.U32 R63, R63, 0x40, RZ ;  /* 0x000000403f3fd824 */ /* 0x000fe200078e00ff */
[----:B------:R-:W-:Y:S01]  /*55a0*/  @!P5 R2UR UR6, R3 ;  /* 0x000000000306d2ca */ /* 0x000fe200000e0000 */
[----:B------:R-:W-:Y:S01]  /*55b0*/  @!P5 IMAD.X R0, RZ, RZ, R33, P0 ;  /* 0x000000ffff00d224 */ /* 0x000fe200000e0621 */
[----:B------:R-:W-:Y:S01]  /*55c0*/  @!P5 R2UR UR10, R69 ;  /* 0x00000000450ad2ca */ /* 0x000fe200000e0000 */
[----:B------:R-:W-:Y:S01]  /*55d0*/  @!UP1 ULEA UR8, UR13, UR7, 0xc ;  /* 0x000000070d089291 */ /* 0x000fe2000f8e60ff */
[----:B------:R-:W-:Y:S01]  /*55e0*/  @!P5 R2UR UR11, R63 ;  /* 0x000000003f0bd2ca */ /* 0x000fe200000e0000 */
[----:B------:R-:W-:Y:S01]  /*55f0*/  IMAD.IADD R69, R8, 0x1, R62 ;  /* 0x0000000108457824 */ /* 0x000fe200078e023e */
[----:B------:R-:W-:Y:S01]  /*5600*/  @!P5 R2UR UR4, R0 ;  /* 0x000000000004d2ca */ /* 0x000fe200000e0000 */
[----:B------:R-:W-:Y:S01]  /*5610*/  @!UP1 UIADD3 UR8, UPT, UPT, UR8, 0x200, URZ ;  /* 0x0000020008089890 */ /* 0x000fe2000fffe0ff */
[----:B------:R-:W-:Y:S01]  /*5620*/  ISETP.NE.AND P0, PT, R29, 0x2, PT ;  /* 0x000000021d00780c */ /* 0x000fe20003f05270 */
[----:B------:R-:W-:Y:S01]  /*5630*/  VOTEU.ALL UP1, P5 ;  /* 0x0000000000ff7886 */ /* 0x000fe20002820000 */
[----:B------:R-:W-:Y:S02]  /*5640*/  IMAD.IADD R63, R13, 0x1, R68 ;  /* 0x000000010d3f7824 */ /* 0x000fe400078e0244 */
[----:B------:R-:W-:Y:S01]  /*5650*/  SEL R3, RZ, 0x1, P0 ;  /* 0x00000001ff037807 */ /* 0x000fe20000000000 */
[----:B------:R-:W-:Y:S01]  /*5660*/  IMAD.U32 R10, RZ, RZ, UR6 ;  /* 0x00000006ff0a7e24 */ /* 0x000fe2000f8e00ff */
[----:B------:R-:W-:Y:S02]  /*5670*/  SEL R29, R29, RZ, P0 ;  /* 0x000000ff1d1d7207 */ /* 0x000fe40000000000 */
[----:B------:R-:W-:Y:S02]  /*5680*/  LOP3.LUT R28, R28, R3, RZ, 0x3c, !PT ;  /* 0x000000031c1c7212 */ /* 0x000fe400078e3cff */
[----:B------:R-:W-:Y:S01]  /*5690*/  @!P5 R2UR UR14, R10 ;  /* 0x000000000a0ed2ca */ /* 0x000fe200000e0000 */
[----:B------:R-:W-:Y:S01]  /*56a0*/  IMAD.U32 R11, RZ, RZ, UR4 ;  /* 0x00000004ff0b7e24 */ /* 0x000fe2000f8e00ff */
[----:B------:R-:W-:Y:S04]  /*56b0*/  UPRMT UR4, UR46, 0x654, UR9 ;  /* 0x000006542e047896 */ /* 0x000fe80008000009 */
[----:B------:R-:W-:Y:S11]  /*56c0*/  @!P5 R2UR UR15, R11 ;  /* 0x000000000b0fd2ca */ /* 0x000ff600000e0000 */
[----:B------:R-:W-:Y:S02]  /*56d0*/  @!UPT UIADD3 URZ, UPT, UPT, URZ, URZ, URZ ;  /* 0x000000fffffff290 */ /* 0x000fe4000fffe0ff */
[----:B------:R2:W-:Y:S01]  /*56e0*/  @!UP1 UTMALDG.3D [UR8], [UR14], desc[UR18] ;  /* 0x000012080e0095b4 */ /* 0x0005e20008011000 */
[----:B------:R2:W-:Y:S01]  /*56f0*/  @!P5 SYNCS.ARRIVE.TRANS64.RED.A0TR RZ, [UR5+0x50], R25 ;  /* 0x00005019ffffd9a7 */ /* 0x0005e20008300405 */
[----:B------:R-:W-:Y:S01]  /*5700*/  SYNCS.ARRIVE.TRANS64.RED.A1T0 RZ, [UR4], RZ ;  /* 0x000000ffffff79a7 */ /* 0x000fe20008100404 */
[----:B------:R-:W-:Y:S04]  /*5710*/  UIADD3 UR4, UPT, UPT, UR13, 0x1, URZ ;  /* 0x000000010d047890 */ /* 0x000fe8000fffe0ff */
[----:B------:R-:W-:Y:S04]  /*5720*/  UISETP.NE.AND UP1, UPT, UR4, 0x2, UPT ;  /* 0x000000020400788c */ /* 0x000fe8000bf25270 */
[----:B------:R-:W-:Y:S02]  /*5730*/  USEL UR5, URZ, 0x1, UP1 ;  /* 0x00000001ff057887 */ /* 0x000fe40008800000 */
[----:B------:R-:W-:Y:S02]  /*5740*/  USEL UR13, UR4, URZ, UP1 ;  /* 0x000000ff040d7287 */ /* 0x000fe40008800000 */
[----:B------:R-:W-:Y:S02]  /*5750*/  UPLOP3.LUT UP1, UPT, UPT, UPT, UPT, 0x80, 0x8 ;  /* 0x000000000008789c */ /* 0x000fe40003f2f070 */
[----:B------:R-:W-:Y:S01]  /*5760*/  LOP3.LUT R30, R30, UR5, RZ, 0x3c, !PT ;  /* 0x000000051e1e7c12 */ /* 0x000fe2000f8e3cff */
[----:B------:R-:W-:Y:S08]  /*5770*/  @P3 BRA `(.L_x_98) ;  /* 0xfffffff400983947 */ /* 0x000ff0000383ffff */
[----:B------:R-:W-:Y:S01]  /*5780*/  UIADD3 UR7, UPT, UPT, UR7, 0x60, URZ ;  /* 0x0000006007077890 */ /* 0x000fe2000fffe0ff */
[----:B------:R-:W-:-:S03]  /*5790*/  SHF.L.U32 R3, R30, 0x1f, RZ ;  /* 0x0000001f1e037819 */ /* 0x000fc600000006ff */
[----:B------:R-:W-:-:S09]  /*57a0*/  ULEA UR4, UR13, UR7, 0x3 ;  /* 0x000000070d047291 */ /* 0x000fd2000f8e18ff */
[----:B------:R-:W1:Y:S02]  /*57b0*/  SYNCS.PHASECHK.TRANS64.TRYWAIT P0, [UR4], R3 ;  /* 0x00000003ff0075a7 */ /* 0x000e640008001104 */
[----:B-1----:R-:W-:Y:S05]  /*57c0*/  @!P0 BRA `(.L_x_99) ;  /* 0x0000002000fc8947 */ /* 0x002fea0003800000 */
.L_x_162:
[----:B------:R-:W-:-:S04]  /*57d0*/  UIADD3 UR4, UPT, UPT, UR13, 0x1, URZ ;  /* 0x000000010d047890 */ /* 0x000fc8000fffe0ff */
[----:B------:R-:W-:-:S04]  /*57e0*/  UISETP.NE.AND UP0, UPT, UR4, 0x2, UPT ;  /* 0x000000020400788c */ /* 0x000fc8000bf05270 */
[----:B------:R-:W-:Y:S02]  /*57f0*/  USEL UR5, URZ, 0x1, UP0 ;  /* 0x00000001ff057887 */ /* 0x000fe40008000000 */
[----:B------:R-:W-:-:S04]  /*5800*/  USEL UR4, UR4, URZ, UP0 ;  /* 0x000000ff04047287 */ /* 0x000fc80008000000 */
[----:B------:R-:W-:Y:S01]  /*5810*/  ULEA UR4, UR4, UR7, 0x3 ;  /* 0x0000000704047291 */ /* 0x000fe2000f8e18ff */
[----:B-1----:R-:W-:-:S04]  /*5820*/  LOP3.LUT R3, R30, UR5, RZ, 0x3c, !PT ;  /* 0x000000051e037c12 */ /* 0x002fc8000f8e3cff */
[----:B------:R-:W-:Y:S01]  /*5830*/  SHF.L.U32 R3, R3, 0x1f, RZ ;  /* 0x0000001f03037819 */ /* 0x000fe200000006ff */
[----:B------:R-:W-:-:S07]  /*5840*/  IMAD.U32 R0, RZ, RZ, UR4 ;  /* 0x00000004ff007e24 */ /* 0x000fce000f8e00ff */
.L_x_100:
[----:B-1----:R1:W4:Y:S02]  /*5850*/  SYNCS.PHASECHK.TRANS64.TRYWAIT P0, [R0+URZ], R3 ;  /* 0x00000003000075a7 */ /* 0x00232400080011ff */
[----:B----4-:R-:W-:Y:S05]  /*5860*/  @!P0 NANOSLEEP.SYNCS 0x989680 ;  /* 0x009896800000895d */ /* 0x010fea0003900000 */
[----:B------:R-:W4:Y:S02]  /*5870*/  @!P0 SYNCS.PHASECHK.TRANS64 P0, [R0+URZ], R3 ;  /* 0x00000003000085a7 */ /* 0x000f2400080010ff */
[----:B--2-4-:R-:W-:Y:S05]  /*5880*/  @P0 EXIT ;  /* 0x000000000000094d */ /* 0x014fea0003800000 */
[----:B------:R-:W-:Y:S05]  /*5890*/  BRA `(.L_x_100) ;  /* 0xfffffffc00ec7947 */ /* 0x000fea000383ffff */
.L_x_90:
[----:B------:R-:W-:-:S06]  /*58a0*/  UISETP.GE.AND UP1, UPT, UR10, 0x4, UPT ;  /* 0x000000040a00788c */ /* 0x000fcc000bf26270 */
[----:B------:R-:W-:-:S13]  /*58b0*/  PLOP3.LUT P0, PT, PT, PT, UP1, 0x80, 0x8 ;  /* 0x000000000008781c */ /* 0x000fda0003f0f018 */
[----:B------:R-:W-:Y:S05]  /*58c0*/  @!P0 EXIT ;  /* 0x000000000000894d */ /* 0x000fea0003800000 */
[----:B------:R-:W-:Y:S01]  /*58d0*/  BAR.SYNC.DEFER_BLOCKING 0x6, 0xa0 ;  /* 0x0182800000007b1d */ /* 0x000fe20000010000 */
[C---:B------:R-:W-:Y:S01]  /*58e0*/  IMAD.SHL.U32 R2, R85.reuse, 0x20, RZ ;  /* 0x0000002055027824 */ /* 0x040fe200078e00ff */
[----:B------:R-:W-:Y:S01]  /*58f0*/  SHF.R.U32.HI R5, RZ, 0x2, R85 ;  /* 0x00000002ff057819 */ /* 0x000fe20000011655 */
[C---:B------:R-:W-:Y:S01]  /*5900*/  IMAD.SHL.U32 R4, R74.reuse, 0x200000, RZ ;  /* 0x002000004a047824 */ /* 0x040fe200078e00ff */
[C---:B------:R-:W-:Y:S01]  /*5910*/  LOP3.LUT R87, R85.reuse, 0x60, RZ, 0xc0, !PT ;  /* 0x0000006055577812 */ /* 0x040fe200078ec0ff */
[----:B------:R-:W-:Y:S01]  /*5920*/  IMAD.SHL.U32 R3, R74, 0x400, RZ ;  /* 0x000004004a037824 */ /* 0x000fe200078e00ff */
[----:B------:R-:W-:Y:S02]  /*5930*/  UMOV UR36, 0x400 ;  /* 0x0000040000247882 */ /* 0x000fe40000000000 */
[----:B------:R-:W1:Y:S01]  /*5940*/  LDC R73, c[0x0][0x370] ;  /* 0x0000dc00ff497b82 */ /* 0x000e620000000800 */
[----:B------:R-:W-:Y:S01]  /*5950*/  ULEA UR36, UR46, UR36, 0x18 ;  /* 0x000000242e247291 */ /* 0x000fe2000f8ec0ff */
[C---:B------:R-:W-:Y:S01]  /*5960*/  LOP3.LUT R6, R2.reuse, 0xc0, RZ, 0xc0, !PT ;  /* 0x000000c002067812 */ /* 0x040fe200078ec0ff */
[C---:B------:R-:W-:Y:S01]  /*5970*/  IMAD.SHL.U32 R86, R85.reuse, 0x4, RZ ;  /* 0x0000000455567824 */ /* 0x040fe200078e00ff */
[----:B------:R-:W-:Y:S01]  /*5980*/  LOP3.LUT R2, R2, 0x320, RZ, 0xc0, !PT ;  /* 0x0000032002027812 */ /* 0x000fe200078ec0ff */
[----:B------:R-:W-:Y:S01]  /*5990*/  IMAD.U32 R33, R85, 0x10000, RZ ;  /* 0x0001000055217824 */ /* 0x000fe200078e00ff */
[----:B------:R-:W-:Y:S01]  /*59a0*/  LOP3.LUT R5, R6, 0x10, R5, 0xf8, !PT ;  /* 0x0000001006057812 */ /* 0x000fe200078ef805 */
[----:B------:R-:W-:Y:S01]  /*59b0*/  IMAD.MOV.U32 R84, RZ, RZ, 0x1 ;  /* 0x00000001ff547424 */ /* 0x000fe200078e00ff */
[----:B------:R-:W2:Y:S01]  /*59c0*/  LDC R28, c[0x0][0xb0c] ;  /* 0x0002c300ff1c7b82 */ /* 0x000ea20000000800 */
[----:B------:R-:W-:Y:S01]  /*59d0*/  LOP3.LUT R4, R4, 0x200000, RZ, 0xc0, !PT ;  /* 0x0020000004047812 */ /* 0x000fe200078ec0ff */
[----:B------:R-:W-:Y:S01]  /*59e0*/  IMAD.MOV.U32 R30, RZ, RZ, RZ ;  /* 0x000000ffff1e7224 */ /* 0x000fe200078e00ff */
[----:B------:R-:W-:-:S02]  /*59f0*/  LOP3.LUT R3, R2, 0x400, R3, 0xf8, !PT ;  /* 0x0000040002037812 */ /* 0x000fc400078ef803 */
[----:B------:R-:W-:Y:S02]  /*5a00*/  CS2R R82, SRZ ;  /* 0x0000000000527805 */ /* 0x000fe4000001ff00 */
[----:B------:R-:W-:Y:S01]  /*5a10*/  LOP3.LUT R86, R5, 0x18, R86, 0x78, !PT ;  /* 0x0000001805567812 */ /* 0x000fe200078e7856 */
[----:B------:R-:W-:Y:S01]  /*5a20*/  IMAD.MOV.U32 R92, RZ, RZ, RZ ;  /* 0x000000ffff5c7224 */ /* 0x000fe200078e00ff */
[----:B------:R-:W-:Y:S01]  /*5a30*/  LOP3.LUT R85, R85, 0x2, RZ, 0xc0, !PT ;  /* 0x0000000255557812 */ /* 0x000fe200078ec0ff */
[----:B------:R-:W3:Y:S01]  /*5a40*/  LDC R71, c[0x0][0xb20] ;  /* 0x0002c800ff477b82 */ /* 0x000ee20000000800 */
[----:B------:R-:W4:Y:S01]  /*5a50*/  LDS R0, [UR36+0x130] ;  /* 0x00013024ff007984 */ /* 0x000f220008000800 */
[----:B------:R-:W-:Y:S02]  /*5a60*/  LOP3.LUT R33, R4, 0x400000, R33, 0xf8, !PT ;  /* 0x0040000004217812 */ /* 0x000fe400078ef821 */
[----:B------:R-:W-:Y:S02]  /*5a70*/  CS2R R80, SRZ ;  /* 0x0000000000507805 */ /* 0x000fe4000001ff00 */
[----:B------:R-:W-:Y:S01]  /*5a80*/  LOP3.LUT R86, R3, R86, RZ, 0xfc, !PT ;  /* 0x0000005603567212 */ /* 0x000fe200078efcff */
[----:B------:R-:W-:Y:S01]  /*5a90*/  IMAD.MOV R85, RZ, RZ, -R85 ;  /* 0x000000ffff557224 */ /* 0x000fe200078e0a55 */
[----:B------:R-:W1:Y:S01]  /*5aa0*/  LDCU.64 UR42, c[0x0][0x348] ;  /* 0x00006900ff2a77ac */ /* 0x000e620008000a00 */
[----:B------:R-:W1:Y:S02]  /*5ab0*/  LDC R27, c[0x0][0xb30] ;  /* 0x0002cc00ff1b7b82 */ /* 0x000e640000000800 */
[----:B------:R-:W-:Y:S01]  /*5ac0*/  IMAD.SHL.U32 R85, R85, 0x10, RZ ;  /* 0x0000001055557824 */ /* 0x000fe200078e00ff */
[----:B------:R-:W1:Y:S01]  /*5ad0*/  LDCU.64 UR40, c[0x0][0x888] ;  /* 0x00011100ff2877ac */ /* 0x000e620008000a00 */
[----:B------:R-:W-:Y:S01]  /*5ae0*/  IMAD.SHL.U32 R86, R86, 0x2, RZ ;  /* 0x0000000256567824 */ /* 0x000fe200078e00ff */
[----:B------:R-:W-:-:S03]  /*5af0*/  UIADD3 UR39, UPT, UPT, UR36, 0x200, URZ ;  /* 0x0000020024277890 */ /* 0x000fc6000fffe0ff */
[----:B------:R-:W1:Y:S01]  /*5b00*/  LDC.64 R60, c[0x0][0xb10] ;  /* 0x0002c400ff3c7b82 */ /* 0x000e620000000a00 */
[----:B------:R-:W-:-:S07]  /*5b10*/  UMOV UR37, URZ ;  /* 0x000000ff00257c82 */ /* 0x000fce0008000000 */
[----:B------:R-:W1:Y:S08]  /*5b20*/  LDC.64 R24, c[0x0][0xb18] ;  /* 0x0002c600ff187b82 */ /* 0x000e700000000a00 */
[----:B------:R-:W1:Y:S08]  /*5b30*/  LDC.64 R56, c[0x0][0x888] ;  /* 0x00022200ff387b82 */ /* 0x000e700000000a00 */
[----:B------:R-:W1:Y:S01]  /*5b40*/  LDC.64 R22, c[0x0][0xb28] ;  /* 0x0002ca00ff167b82 */ /* 0x000e620000000a00 */
[----:B----4-:R-:W-:-:S07]  /*5b50*/  IMAD.IADD R33, R0, 0x1, R33 ;  /* 0x0000000100217824 */ /* 0x010fce00078e0221 */
[----:B------:R-:W4:Y:S08]  /*5b60*/  LDC.64 R58, c[0x0][0x890] ;  /* 0x00022400ff3a7b82 */ /* 0x000f300000000a00 */
[----:B------:R-:W1:Y:S08]  /*5b70*/  LDC.64 R54, c[0x0][0x8b0] ;  /* 0x00022c00ff367b82 */ /* 0x000e700000000a00 */
[----:B------:R-:W1:Y:S08]  /*5b80*/  LDC.64 R52, c[0x0][0x8a8] ;  /* 0x00022a00ff347b82 */ /* 0x000e700000000a00 */
[----:B--23--:R-:W1:Y:S02]  /*5b90*/  LDC R72, c[0x0][0x374] ;  /* 0x0000dd00ff487b82 */ /* 0x00ce640000000800 */
.L_x_120:
[----:B------:R-:W-:Y:S02]  /*5ba0*/  LEA R0, R92, UR36, 0x3 ;  /* 0x000000245c007c11 */ /* 0x000fe4000f8e18ff */
[----:B------:R-:W-:Y:S02]  /*5bb0*/  SHF.L.U32 R3, R82, 0x1f, RZ ;  /* 0x0000001f52037819 */ /* 0x000fe400000006ff */
[----:B------:R-:W-:Y:S02]  /*5bc0*/  LEA R16, R92, UR36, 0x4 ;  /* 0x000000245c107c11 */ /* 0x000fe4000f8e20ff */
[----:B--2---:R-:W2:Y:S02]  /*5bd0*/  SYNCS.PHASECHK.TRANS64.TRYWAIT P0, [R0+URZ+0x80], R3 ;  /* 0x00008003000075a7 */ /* 0x004ea400080011ff */
[----:B-12---:R-:W-:Y:S05]  /*5be0*/  @!P0 BRA `(.L_x_101) ;  /* 0x00000020000c8947 */ /* 0x006fea0003800000 */
.L_x_163:
[----:B------:R-:W3:Y:S01]  /*5bf0*/  LDC.64 R12, c[0x0][0xb10] ;  /* 0x0002c400ff0c7b82 */ /* 0x000ee20000000a00 */
[----:B------:R-:W4:Y:S01]  /*5c00*/  LDS.128 R16, [R16+0x110] ;  /* 0x0001100010107984 */ /* 0x000f220000000c00 */
[----:B-1----:R-:W-:Y:S01]  /*5c10*/  ISETP.NE.AND P1, PT, R27, 0x1, PT ;  /* 0x000000011b00780c */ /* 0x002fe20003f25270 */
[----:B--2---:R-:W-:Y:S01]  /*5c20*/  VIADD R0, R0, 0x90 ;  /* 0x0000009000007836 */ /* 0x004fe20000000000 */
[----:B------:R-:W-:Y:S04]  /*5c30*/  ISETP.GE.AND P0, PT, R26, 0x1, PT ;  /* 0x000000011a00780c */ /* 0x000fe80003f06270 */
[----:B------:R-:W1:Y:S01]  /*5c40*/  LDC.64 R10, c[0x0][0xb18] ;  /* 0x0002c600ff0a7b82 */ /* 0x000e620000000a00 */
[----:B------:R-:W-:Y:S01]  /*5c50*/  PRMT R0, RZ, 0x654, R0 ;  /* 0x00000654ff007816 */ /* 0x000fe20000000000 */
[----:B------:R-:W-:Y:S01]  /*5c60*/  @!PT LDS RZ, [RZ] ;  /* 0x00000000fffff984 */ /* 0x000fe20000000800 */
[----:B------:R-:W-:Y:S01]  /*5c70*/  @!PT LDS RZ, [RZ] ;  /* 0x00000000fffff984 */ /* 0x000fe20000000800 */
[----:B------:R-:W-:Y:S01]  /*5c80*/  @!PT LDS RZ, [RZ] ;  /* 0x00000000fffff984 */ /* 0x000fe20000000800 */
[----:B------:R-:W-:Y:S01]  /*5c90*/  @!PT LDS RZ, [RZ] ;  /* 0x00000000fffff984 */ /* 0x000fe20000000800 */
[----:B------:R2:W-:Y:S06]  /*5ca0*/  MEMBAR.ALL.CTA ;  /* 0x0000000000007992 */ /* 0x0005ec0000008000 */
[----:B--2---:R-:W2:Y:S01]  /*5cb0*/  FENCE.VIEW.ASYNC.S ;  /* 0x00000000000073c6 */ /* 0x004ea20000000000 */
[----:B------:R-:W1:Y:S08]  /*5cc0*/  @!P1 LDC R14, c[0x0][0xb20] ;  /* 0x0002c800ff0e9b82 */ /* 0x000e700000000800 */
[----:B------:R-:W1:Y:S01]  /*5cd0*/  @!P1 LDC R9, c[0x0][0xb0c] ;  /* 0x0002c300ff099b82 */ /* 0x000e620000000800 */
[----:B--2---:R2:W-:Y:S01]  /*5ce0*/  SYNCS.ARRIVE.TRANS64.RED.A1T0 RZ, [R0+URZ], RZ ;  /* 0x000000ff00ff79a7 */ /* 0x0045e200081004ff */
[----:B----4-:R-:W-:Y:S04]  /*5cf0*/  LOP3.LUT P4, RZ, R18, 0x1, RZ, 0xc0, !PT ;  /* 0x0000000112ff7812 */ /* 0x010fe8000788c0ff */
[----:B------:R-:W-:Y:S09]  /*5d00*/  P2R R88, PR, RZ, 0x10 ;  /* 0x00000010ff587803 */ /* 0x000ff20000000000 */
[----:B------:R-:W-:Y:S02]  /*5d10*/  @P4 MOV R31, R16 ;  /* 0x00000010001f4202 */ /* 0x000fe40000000f00 */
[----:B------:R-:W-:Y:S01]  /*5d20*/  @P4 LOP3.LUT R29, R17, 0xffff, RZ, 0xc0, !PT ;  /* 0x0000ffff111d4812 */ /* 0x000fe200078ec0ff */
[----:B--23--:R-:W-:Y:S06]  /*5d30*/  @!P0 BRA `(.L_x_102) ;  /* 0x0000000000a48947 */ /* 0x00cfec0003800000 */
[----:B------:R-:W-:Y:S01]  /*5d40*/  IMAD.HI.U32 R34, R72, R25, RZ ;  /* 0x0000001948227227 */ /* 0x000fe200078e00ff */
[----:B------:R-:W-:Y:S02]  /*5d50*/  ISETP.NE.AND P0, PT, R24, 0x1, PT ;  /* 0x000000011800780c */ /* 0x000fe40003f05270 */
[----:B------:R-:W-:Y:S01]  /*5d60*/  ISETP.NE.AND P2, PT, R26, 0x1, PT ;  /* 0x000000011a00780c */ /* 0x000fe20003f45270 */
[-C--:B------:R-:W-:Y:S01]  /*5d70*/  IMAD.HI.U32 R20, R73, R60.reuse, RZ ;  /* 0x0000003c49147227 */ /* 0x080fe200078e00ff */
[----:B------:R-:W-:Y:S02]  /*5d80*/  SHF.R.U32.HI R21, RZ, R71, R34 ;  /* 0x00000047ff157219 */ /* 0x000fe40000011622 */
[----:B------:R-:W-:Y:S01]  /*5d90*/  ISETP.NE.AND P3, PT, R28, 0x1, PT ;  /* 0x000000011c00780c */ /* 0x000fe20003f65270 */
[----:B------:R-:W-:Y:S01]  /*5da0*/  IMAD.HI.U32 R38, R29, R25, RZ ;  /* 0x000000191d267227 */ /* 0x000fe200078e00ff */
[----:B------:R-:W-:Y:S02]  /*5db0*/  SHF.R.U32.HI R20, RZ, R61, R20 ;  /* 0x0000003dff147219 */ /* 0x000fe40000011614 */
[----:B------:R-:W-:Y:S01]  /*5dc0*/  SEL R3, R72, R21, !P0 ;  /* 0x0000001548037207 */ /* 0x000fe20004000000 */
[----:B------:R-:W-:Y:S01]  /*5dd0*/  IMAD.HI.U32 R36, R31, R60, RZ ;  /* 0x0000003c1f247227 */ /* 0x000fe200078e00ff */
[----:B------:R-:W-:Y:S03]  /*5de0*/  SEL R7, R73, R20, !P3 ;  /* 0x0000001449077207 */ /* 0x000fe60005800000 */
[-C--:B------:R-:W-:Y:S01]  /*5df0*/  IMAD.HI.U32 R20, R3, R22.reuse, RZ ;  /* 0x0000001603147227 */ /* 0x080fe200078e00ff */
[----:B------:R-:W-:Y:S03]  /*5e00*/  SHF.R.U32.HI R36, RZ, R61, R36 ;  /* 0x0000003dff247219 */ /* 0x000fe60000011624 */
[----:B------:R-:W-:Y:S01]  /*5e10*/  IMAD.HI.U32 R34, R7, R22, RZ ;  /* 0x0000001607227227 */ /* 0x000fe200078e00ff */
[----:B------:R-:W-:Y:S02]  /*5e20*/  @P2 SHF.R.U32.HI R3, RZ, R23, R20 ;  /* 0x00000017ff032219 */ /* 0x000fe40000011614 */
[----:B------:R-:W-:Y:S02]  /*5e30*/  SHF.R.U32.HI R20, RZ, R71, R38 ;  /* 0x00000047ff147219 */ /* 0x000fe40000011626 */
[----:B------:R-:W-:Y:S01]  /*5e40*/  @P2 SHF.R.U32.HI R7, RZ, R23, R34 ;  /* 0x00000017ff072219 */ /* 0x000fe20000011622 */
[C---:B------:R-:W-:Y:S01]  /*5e50*/  IMAD R2, R26.reuse, R3, RZ ;  /* 0x000000031a027224 */ /* 0x040fe200078e02ff */
[----:B------:R-:W-:Y:S02]  /*5e60*/  SEL R5, R29, R20, !P0 ;  /* 0x000000141d057207 */ /* 0x000fe40004000000 */
[----:B------:R-:W-:Y:S01]  /*5e70*/  SEL R3, R31, R36, !P3 ;  /* 0x000000241f037207 */ /* 0x000fe20005800000 */
[----:B------:R-:W-:Y:S01]  /*5e80*/  IMAD R4, R26, R7, RZ ;  /* 0x000000071a047224 */ /* 0x000fe200078e02ff */
[C---:B------:R-:W-:Y:S01]  /*5e90*/  ISETP.GE.AND P0, PT, R5.reuse, R2, PT ;  /* 0x000000020500720c */ /* 0x040fe20003f06270 */
[----:B------:R-:W-:Y:S03]  /*5ea0*/  IMAD.HI.U32 R6, R5, R22, RZ ;  /* 0x0000001605067227 */ /* 0x000fe600078e00ff */
[----:B------:R-:W-:Y:S01]  /*5eb0*/  ISETP.GE.OR P0, PT, R3, R4, P0 ;  /* 0x000000040300720c */ /* 0x000fe20000706670 */
[----:B------:R-:W-:Y:S01]  /*5ec0*/  IMAD.MOV R4, RZ, RZ, -R3 ;  /* 0x000000ffff047224 */ /* 0x000fe200078e0a03 */
[-C--:B------:R-:W-:Y:S03]  /*5ed0*/  SHF.R.U32.HI R6, RZ, R23.reuse, R6 ;  /* 0x00000017ff067219 */ /* 0x080fe60000011606 */
[----:B------:R-:W-:Y:S01]  /*5ee0*/  IMAD R31, R28, R4, R31 ;  /* 0x000000041c1f7224 */ /* 0x000fe200078e021f */
[----:B------:R-:W-:Y:S05]  /*5ef0*/  SEL R15, R5, R6, !P2 ;  /* 0x00000006050f7207 */ /* 0x000fea0005000000 */
[----:B------:R-:W-:Y:S02]  /*5f00*/  IMAD.MOV R6, RZ, RZ, -R15 ;  /* 0x000000ffff067224 */ /* 0x000fe400078e0a0f */
[C---:B------:R-:W-:Y:S04]  /*5f10*/  @!P0 IMAD.HI.U32 R2, R3.reuse, R22, RZ ;  /* 0x0000001603028227 */ /* 0x040fe800078e00ff */
[----:B------:R-:W-:Y:S01]  /*5f20*/  IMAD R6, R26, R6, R5 ;  /* 0x000000061a067224 */ /* 0x000fe200078e0205 */
[----:B------:R-:W-:Y:S04]  /*5f30*/  @!P0 SHF.R.U32.HI R2, RZ, R23, R2 ;  /* 0x00000017ff028219 */ /* 0x000fe80000011602 */
[----:B------:R-:W-:Y:S02]  /*5f40*/  @!P0 SEL R0, R3, R2, !P2 ;  /* 0x0000000203008207 */ /* 0x000fe40005000000 */
[----:B------:R-:W-:Y:S02]  /*5f50*/  IADD3 R2, PT, PT, -R5, RZ, RZ ;  /* 0x000000ff05027210 */ /* 0x000fe40007ffe1ff */
[----:B------:R-:W-:Y:S01]  /*5f60*/  @!P0 IADD3 R8, PT, PT, R15, -R0, RZ ;  /* 0x800000000f088210 */ /* 0x000fe20007ffe0ff */
[----:B------:R-:W-:Y:S02]  /*5f70*/  @!P0 IMAD R0, R7, R6, R0 ;  /* 0x0000000607008224 */ /* 0x000fe400078e0200 */
[----:B------:R-:W-:Y:S02]  /*5f80*/  IMAD R29, R24, R2, R29 ;  /* 0x00000002181d7224 */ /* 0x000fe400078e021d */
[----:B------:R-:W-:Y:S02]  /*5f90*/  @!P0 IMAD R5, R8, R26, R3 ;  /* 0x0000001a08058224 */ /* 0x000fe400078e0203 */
[----:B------:R-:W-:Y:S04]  /*5fa0*/  @!P0 IMAD.MOV.U32 R3, RZ, RZ, R0 ;  /* 0x000000ffff038224 */ /* 0x000fe800078e0000 */
[----:B------:R-:W-:Y:S02]  /*5fb0*/  IMAD R31, R3, R28, R31 ;  /* 0x0000001c031f7224 */ /* 0x000fe400078e021f */
[----:B------:R-:W-:Y:S07]  /*5fc0*/  IMAD R29, R5, R24, R29 ;  /* 0x00000018051d7224 */ /* 0x000fee00078e021d */
.L_x_102:
[----:B------:R-:W-:Y:S01]  /*5fd0*/  @!P1 IMAD.HI.U32 R0, R31, R12, RZ ;  /* 0x0000000c1f009227 */ /* 0x000fe200078e00ff */
[----:B-1----:R-:W-:Y:S01]  /*5fe0*/  @!P1 ISETP.NE.AND P0, PT, R10, 0x1, PT ;  /* 0x000000010a00980c */ /* 0x002fe20003f05270 */
[----:B------:R-:W-:Y:S01]  /*5ff0*/  ULOP3.LUT UP0, URZ, UR39, 0x1b0, URZ, 0xc0, !UPT ;  /* 0x000001b027ff7892 */ /* 0x000fe2000f80c0ff */
[----:B------:R-:W-:Y:S01]  /*6000*/  @!P1 ISETP.NE.AND P2, PT, R9, 0x1, PT ;  /* 0x000000010900980c */ /* 0x000fe20003f45270 */
[----:B------:R-:W-:Y:S01]  /*6010*/  @!P1 IMAD.HI.U32 R3, R29, R11, RZ ;  /* 0x0000000b1d039227 */ /* 0x000fe200078e00ff */
[----:B------:R-:W-:Y:S02]  /*6020*/  @!P1 SHF.R.U32.HI R0, RZ, R13, R0 ;  /* 0x0000000dff009219 */ /* 0x000fe40000011600 */
[----:B------:R-:W-:Y:S01]  /*6030*/  @P4 SHF.R.U32.HI R75, RZ, 0x10, R17 ;  /* 0x00000010ff4b4819 */ /* 0x000fe20000011611 */
[----:B------:R-:W-:Y:S01]  /*6040*/  VIADD R92, R92, 0x1 ;  /* 0x000000015c5c7836 */ /* 0x000fe20000000000 */
[----:B------:R-:W-:Y:S02]  /*6050*/  @!P1 SHF.R.U32.HI R2, RZ, R14, R3 ;  /* 0x0000000eff029219 */ /* 0x000fe40000011603 */
[----:B------:R-:W-:Y:S02]  /*6060*/  @!P1 SEL R3, R31, R0, !P2 ;  /* 0x000000001f039207 */ /* 0x000fe40005000000 */
[----:B------:R-:W-:Y:S05]  /*6070*/  @!P1 SEL R2, R29, R2, !P0 ;  /* 0x000000021d029207 */ /* 0x000fea0004000000 */
[----:B------:R-:W-:Y:S02]  /*6080*/  @!P1 IMAD.IADD R0, R2, 0x1, -R3 ;  /* 0x0000000102009824 */ /* 0x000fe400078e0a03 */
[----:B------:R-:W-:Y:S02]  /*6090*/  @!P1 IMAD.IADD R2, R3, 0x1, -R2 ;  /* 0x0000000103029824 */ /* 0x000fe400078e0a02 */
[----:B------:R-:W-:Y:S02]  /*60a0*/  @!P1 IMAD R31, R0, R9, R31 ;  /* 0x00000009001f9224 */ /* 0x000fe400078e021f */
[----:B------:R-:W-:Y:S01]  /*60b0*/  @!P1 IMAD R29, R2, R10, R29 ;  /* 0x0000000a021d9224 */ /* 0x000fe200078e021d */
[----:B------:R-:W-:Y:S06]  /*60c0*/  BRA.U !UP0, `(.L_x_103) ;  /* 0x00000001087c7547 */ /* 0x000fec000b800000 */
[----:B------:R-:W1:Y:S01]  /*60d0*/  LDCU.64 UR8, c[0x4][0x80] ;  /* 0x01001000ff0877ac */ /* 0x000e620008000a00 */
[----:B------:R-:W-:Y:S01]  /*60e0*/  MOV R2, 0x0 ;  /* 0x0000000000027802 */ /* 0x000fe20000000f00 */
[----:B------:R-:W-:Y:S02]  /*60f0*/  HFMA2 R12, -RZ, RZ, 0, 5.9604644775390625e-08 ;  /* 0x00000001ff0c7431 */ /* 0x000fe400000001ff */
[----:B------:R-:W-:Y:S01]  /*6100*/  IMAD.MOV.U32 R8, RZ, RZ, 0x70 ;  /* 0x00000070ff087424 */ /* 0x000fe200078e00ff */
[----:B------:R2:W3:Y:S01]  /*6110*/  LDC.64 R14, c[0x4][R2] ;  /* 0x01000000020e7b82 */ /* 0x0004e20000000a00 */
[----:B------:R-:W4:Y:S01]  /*6120*/  LDCU.64 UR6, c[0x4][0x88] ;  /* 0x01001100ff0677ac */ /* 0x000f220008000a00 */
[----:B------:R-:W-:Y:S01]  /*6130*/  IMAD.MOV.U32 R13, RZ, RZ, RZ ;  /* 0x000000ffff0d7224 */ /* 0x000fe200078e00ff */
[----:B------:R-:W2:Y:S01]  /*6140*/  LDCU.64 UR4, c[0x4][0x8] ;  /* 0x01000100ff0477ac */ /* 0x000ea20008000a00 */
[----:B-1----:R-:W-:Y:S01]  /*6150*/  MOV R5, UR9 ;  /* 0x0000000900057c02 */ /* 0x002fe20008000f00 */
[----:B------:R-:W-:Y:S01]  /*6160*/  IMAD.U32 R4, RZ, RZ, UR8 ;  /* 0x00000008ff047e24 */ /* 0x000fe2000f8e00ff */
[----:B----4-:R-:W-:Y:S01]  /*6170*/  MOV R7, UR7 ;  /* 0x0000000700077c02 */ /* 0x010fe20008000f00 */
[----:B------:R-:W-:Y:S01]  /*6180*/  IMAD.U32 R6, RZ, RZ, UR6 ;  /* 0x00000006ff067e24 */ /* 0x000fe2000f8e00ff */
[----:B--2---:R-:W-:Y:S01]  /*6190*/  MOV R11, UR5 ;  /* 0x00000005000b7c02 */ /* 0x004fe20008000f00 */
[----:B------:R-:W-:Y:S02]  /*61a0*/  IMAD.U32 R10, RZ, RZ, UR4 ;  /* 0x00000004ff0a7e24 */ /* 0x000fe4000f8e00ff */
[----:B------:R-:W-:Y:S07]  /*61b0*/  LEPC R20, `(.L_x_104) ;  /* 0x000000001014794e */ /* 0x000fee0000000000 */
[----:B---3-5:R-:W-:Y:S05]  /*61c0*/  CALL.ABS.NOINC R14 ;  /* 0x000000000e007343 */ /* 0x028fea0003c00000 */
.L_x_104:
[----:B------:R-:W1:Y:S01]  /*61d0*/  LDCU.64 UR8, c[0x4][0x80] ;  /* 0x01001000ff0877ac */ /* 0x000e620008000a00 */
[----:B------:R-:W2:Y:S01]  /*61e0*/  LDC.64 R2, c[0x4][R2] ;  /* 0x0100000002027b82 */ /* 0x000ea20000000a00 */
[----:B------:R-:W-:Y:S02]  /*61f0*/  HFMA2 R12, -RZ, RZ, 0, 5.9604644775390625e-08 ;  /* 0x00000001ff0c7431 */ /* 0x000fe400000001ff */
[----:B------:R-:W-:Y:S02]  /*6200*/  IMAD.MOV.U32 R8, RZ, RZ, 0x70 ;  /* 0x00000070ff087424 */ /* 0x000fe400078e00ff */
[----:B------:R-:W-:Y:S01]  /*6210*/  IMAD.MOV.U32 R13, RZ, RZ, RZ ;  /* 0x000000ffff0d7224 */ /* 0x000fe200078e00ff */
[----:B------:R-:W3:Y:S01]  /*6220*/  LDCU.64 UR6, c[0x4][0x88] ;  /* 0x01001100ff0677ac */ /* 0x000ee20008000a00 */
[----:B------:R-:W4:Y:S01]  /*6230*/  LDCU.64 UR4, c[0x4][0x8] ;  /* 0x01000100ff0477ac */ /* 0x000f220008000a00 */
[----:B-1----:R-:W-:Y:S02]  /*6240*/  MOV R4, UR8 ;  /* 0x0000000800047c02 */ /* 0x002fe40008000f00 */
[----:B------:R-:W-:Y:S02]  /*6250*/  MOV R5, UR9 ;  /* 0x0000000900057c02 */ /* 0x000fe40008000f00 */
[----:B---3--:R-:W-:Y:S01]  /*6260*/  MOV R7, UR7 ;  /* 0x0000000700077c02 */ /* 0x008fe20008000f00 */
[----:B------:R-:W-:Y:S01]  /*6270*/  IMAD.U32 R6, RZ, RZ, UR6 ;  /* 0x00000006ff067e24 */ /* 0x000fe2000f8e00ff */
[----:B----4-:R-:W-:Y:S01]  /*6280*/  MOV R11, UR5 ;  /* 0x00000005000b7c02 */ /* 0x010fe20008000f00 */
[----:B------:R-:W-:Y:S02]  /*6290*/  IMAD.U32 R10, RZ, RZ, UR4 ;  /* 0x00000004ff0a7e24 */ /* 0x000fe4000f8e00ff */
[----:B------:R-:W-:Y:S07]  /*62a0*/  LEPC R20, `(.L_x_103) ;  /* 0x000000001014794e */ /* 0x000fee0000000000 */
[----:B--2---:R-:W-:Y:S05]  /*62b0*/  CALL.ABS.NOINC R2 ;  /* 0x0000000002007343 */ /* 0x004fea0003c00000 */
.L_x_103:
[----:B------:R-:W-:Y:S01]  /*62c0*/  ISETP.NE.U32.AND P2, PT, R58, RZ, PT ;  /* 0x000000ff3a00720c */ /* 0x000fe20003f45070 */
[----:B------:R-:W-:Y:S01]  /*62d0*/  UISETP.NE.AND UP1, UPT, UR38, URZ, UPT ;  /* 0x000000ff2600728c */ /* 0x000fe2000bf25270 */
[----:B------:R-:W-:Y:S02]  /*62e0*/  ISETP.NE.U32.AND P4, PT, R54, RZ, PT ;  /* 0x000000ff3600720c */ /* 0x000fe40003f85070 */
[----:B------:R-:W-:Y:S02]  /*62f0*/  ISETP.NE.AND.EX P2, PT, R59, RZ, PT, P2 ;  /* 0x000000ff3b00720c */ /* 0x000fe40003f45320 */
[----:B------:R-:W-:Y:S02]  /*6300*/  PLOP3.LUT P1, PT, PT, PT, PT, 0x8, 0x80 ;  /* 0x000000000080781c */ /* 0x000fe40003f2e170 */
[----:B------:R-:W-:Y:S02]  /*6310*/  PLOP3.LUT P0, PT, PT, PT, UP1, 0x80, 0x8 ;  /* 0x000000000008781c */ /* 0x000fe40003f0f018 */
[----:B------:R-:W-:Y:S02]  /*6320*/  ISETP.NE.AND.EX P4, PT, R55, RZ, PT, P4 ;  /* 0x000000ff3700720c */ /* 0x000fe40003f85340 */
[----:B------:R-:W1:Y:S09]  /*6330*/  @UP1 LDCU.64 UR4, c[0x0][0x888] ;  /* 0x00011100ff0417ac */ /* 0x000e720008000a00 */
[----:B------:R-:W-:Y:S01]  /*6340*/  @P0 PLOP3.LUT P1, PT, P2, PT, PT, 0x80, 0x8 ;  /* 0x000000000008081c */ /* 0x000fe2000172f070 */
[----:B-1----:R-:W-:Y:S04]  /*6350*/  @UP1 UISETP.NE.U32.AND UP0, UPT, UR4, URZ, UPT ;  /* 0x000000ff0400128c */ /* 0x002fe8000bf05070 */
[----:B------:R-:W-:Y:S04]  /*6360*/  @UP1 UISETP.NE.AND.EX UP0, UPT, UR5, URZ, UPT, UP0 ;  /* 0x000000ff0500128c */ /* 0x000fe8000bf05300 */
[----:B------:R-:W-:Y:S01]  /*6370*/  @UP1 USEL UR4, URZ, 0xffffffff, UP0 ;  /* 0xffffffffff041887 */ /* 0x000fe20008000000 */
[----:B------:R-:W-:Y:S11]  /*6380*/  @!P2 BRA `(.L_x_105) ;  /* 0x00000000002ca947 */ /* 0x000ff60003800000 */
[----:B------:R-:W-:Y:S01]  /*6390*/  ISETP.NE.U32.AND P3, PT, R56, RZ, PT ;  /* 0x000000ff3800720c */ /* 0x000fe20003f65070 */
[----:B------:R-:W-:Y:S03]  /*63a0*/  IMAD.MOV.U32 R70, RZ, RZ, 0x1 ;  /* 0x00000001ff467424 */ /* 0x000fe600078e00ff */
[----:B------:R-:W-:Y:S11]  /*63b0*/  ISETP.NE.AND.EX P3, PT, R57, RZ, PT, P3 ;  /* 0x000000ff3900720c */ /* 0x000ff60003f65330 */
[----:B------:R-:W-:Y:S02]  /*63c0*/  @!UPT UIADD3 URZ, UPT, UPT, URZ, URZ, URZ ;  /* 0x000000fffffff290 */ /* 0x000fe4000fffe0ff */
[----:B------:R-:W1:Y:S01]  /*63d0*/  @P3 LDC.64 R2, c[0x0][0x888] ;  /* 0x00022200ff023b82 */ /* 0x000e620000000a00 */
[----:B------:R-:W-:Y:S04]  /*63e0*/  @P3 IMAD R0, R58, UR60, RZ ;  /* 0x0000003c3a003c24 */ /* 0x000fe8000f8e02ff */
[----:B-1----:R-:W-:Y:S04]  /*63f0*/  @P3 IMAD.WIDE R2, R0, 0x4, R2 ;  /* 0x0000000400023825 */ /* 0x002fe800078e0202 */
[----:B------:R-:W-:Y:S01]  /*6400*/  HFMA2 R0, -RZ, RZ, 0, 5.9604644775390625e-08 ;  /* 0x00000001ff007431 */ /* 0x000fe200000001ff */
[----:B-----5:R1:W5:Y:S04]  /*6410*/  @P3 LDG.E R35, desc[UR44][R2.64] ;  /* 0x0000002c02233981 */ /* 0x020368000c1e1900 */
[----:B------:R-:W-:Y:S01]  /*6420*/  @!P3 PRMT R70, R0, 0x7610, R70 ;  /* 0x000076100046b816 */ /* 0x000fe20000000046 */
[----:B-1----:R-:W2:Y:S06]  /*6430*/  @!P3 LDC R35, c[0x0][0x880] ;  /* 0x00022000ff23bb82 */ /* 0x002eac0000000800 */
.L_x_105:
[----:B------:R-:W-:Y:S05]  /*6440*/  @!P4 BRA `(.L_x_106) ;  /* 0x000000000020c947 */ /* 0x000fea0003800000 */
[----:B------:R-:W-:Y:S04]  /*6450*/  ISETP.NE.U32.AND P3, PT, R52, RZ, PT ;  /* 0x000000ff3400720c */ /* 0x000fe80003f65070 */
[----:B------:R-:W-:Y:S11]  /*6460*/  ISETP.NE.AND.EX P3, PT, R53, RZ, PT, P3 ;  /* 0x000000ff3500720c */ /* 0x000ff60003f65330 */
[----:B------:R-:W-:Y:S02]  /*6470*/  @!UPT UIADD3 URZ, UPT, UPT, URZ, URZ, URZ ;  /* 0x000000fffffff290 */ /* 0x000fe4000fffe0ff */
[----:B------:R-:W1:Y:S01]  /*6480*/  @P3 LDC.64 R2, c[0x0][0x8a8] ;  /* 0x00022a00ff023b82 */ /* 0x000e620000000a00 */
[----:B------:R-:W-:Y:S04]  /*6490*/  @P3 IMAD R0, R54, UR60, RZ ;  /* 0x0000003c36003c24 */ /* 0x000fe8000f8e02ff */
[----:B-1----:R-:W-:Y:S05]  /*64a0*/  @P3 IMAD.WIDE R2, R0, 0x4, R2 ;  /* 0x0000000400023825 */ /* 0x002fea00078e0202 */
[----:B-----5:R1:W5:Y:S02]  /*64b0*/  @P3 LDG.E R32, desc[UR44][R2.64] ;  /* 0x0000002c02203981 */ /* 0x020364000c1e1900 */
[----:B-1----:R-:W3:Y:S02]  /*64c0*/  @!P3 LDC R32, c[0x0][0x8a0] ;  /* 0x00022800ff20bb82 */ /* 0x002ee40000000800 */
.L_x_106:
[----:B--2--5:R-:W-:Y:S01]  /*64d0*/  @P0 FSETP.NEU.AND P4, PT, R35, RZ, PT ;  /* 0x000000ff2300020b */ /* 0x024fe20003f8d000 */
[----:B------:R-:W-:Y:S01]  /*64e0*/  IMAD.U32 R0, RZ, RZ, UR4 ;  /* 0x00000004ff007e24 */ /* 0x000fe2000f8e00ff */
[----:B------:R-:W-:Y:S01]  /*64f0*/  @P0 LOP3.LUT P3, RZ, R70, 0xff, RZ, 0xc0, !PT ;  /* 0x000000ff46ff0812 */ /* 0x000fe2000786c0ff */
[C---:B------:R-:W-:Y:S01]  /*6500*/  IMAD.SHL.U32 R91, R81.reuse, 0x1000, RZ ;  /* 0x00001000515b7824 */ /* 0x040fe200078e00ff */
[----:B------:R-:W-:Y:S01]  /*6510*/  @P0 SEL R7, RZ, 0xffffffff, P4 ;  /* 0xffffffffff070807 */ /* 0x000fe20002000000 */
[----:B------:R-:W-:Y:S01]  /*6520*/  BSSY B1, `(.L_x_107) ;  /* 0x000002d000017945 */ /* 0x000fe20003800000 */
[----:B------:R-:W-:Y:S01]  /*6530*/  LEA R3, R81, UR36, 0x3 ;  /* 0x0000002451037c11 */ /* 0x000fe2000f8e18ff */
[----:B------:R-:W-:Y:S01]  /*6540*/  IMAD R16, R30, 0x10, R33 ;  /* 0x000000101e107824 */ /* 0x000fe200078e0221 */
[----:B------:R-:W-:Y:S02]  /*6550*/  @P1 SEL R7, R0, R7, !P3 ;  /* 0x0000000700071207 */ /* 0x000fe40005800000 */
[----:B------:R-:W-:Y:S02]  /*6560*/  CS2R R50, SRZ ;  /* 0x0000000000327805 */ /* 0x000fe4000001ff00 */
[----:B------:R-:W-:Y:S02]  /*6570*/  LOP3.LUT R0, R84, 0x1, RZ, 0x3c, !PT ;  /* 0x0000000154007812 */ /* 0x000fe400078e3cff */
[----:B------:R-:W-:Y:S02]  /*6580*/  CS2R R48, SRZ ;  /* 0x0000000000307805 */ /* 0x000fe4000001ff00 */
[----:B------:R-:W-:Y:S02]  /*6590*/  @P0 LOP3.LUT R7, R7, 0x1, RZ, 0xc0, !PT ;  /* 0x0000000107070812 */ /* 0x000fe400078ec0ff */
[----:B------:R-:W-:Y:S02]  /*65a0*/  CS2R R42, SRZ ;  /* 0x00000000002a7805 */ /* 0x000fe4000001ff00 */
[----:B------:R-:W-:Y:S02]  /*65b0*/  LEA R76, R30, UR36, 0x3 ;  /* 0x000000241e4c7c11 */ /* 0x000fe4000f8e18ff */
[----:B------:R-:W-:Y:S02]  /*65c0*/  CS2R R40, SRZ ;  /* 0x0000000000287805 */ /* 0x000fe4000001ff00 */
[----:B------:R-:W-:Y:S02]  /*65d0*/  ISETP.NE.U32.OR P5, PT, R7, 0x1, !P0 ;  /* 0x000000010700780c */ /* 0x000fe400047a5470 */
[----:B------:R-:W-:Y:S02]  /*65e0*/  SHF.L.U32 R5, R83, 0x1f, RZ ;  /* 0x0000001f53057819 */ /* 0x000fe400000006ff */
[----:B------:R-:W-:Y:S02]  /*65f0*/  IADD3 R90, PT, PT, R91, UR36, R86 ;  /* 0x000000245b5a7c10 */ /* 0x000fe4000fffe056 */
[----:B------:R-:W-:Y:S02]  /*6600*/  PLOP3.LUT P4, PT, PT, PT, PT, 0x8, 0x80 ;  /* 0x000000000080781c */ /* 0x000fe40003f8e170 */
[----:B------:R-:W-:Y:S01]  /*6610*/  P2R R93, PR, RZ, 0x20 ;  /* 0x00000020ff5d7803 */ /* 0x000fe20000000000 */
[----:B------:R-:W-:Y:S04]  /*6620*/  IMAD.IADD R89, R85, 0x1, R90 ;  /* 0x0000000155597824 */ /* 0x000fe800078e025a */
[----:B------:R-:W-:Y:S04]  /*6630*/  @P5 SHF.L.U32 R2, R0, 0x1f, RZ ;  /* 0x0000001f00025819 */ /* 0x000fe800000006ff */
[----:B------:R-:W1:Y:S01]  /*6640*/  @P5 SYNCS.PHASECHK.TRANS64.TRYWAIT P0, [R3+URZ+0x50], R2 ;  /* 0x00005002030055a7 */ /* 0x000e6200080011ff */
[----:B------:R2:W4:Y:S01]  /*6650*/  SYNCS.PHASECHK.TRANS64.TRYWAIT P3, [R76+URZ+0xa0], R5 ;  /* 0x0000a0054c0075a7 */ /* 0x00052200080611ff */
[----:B-1----:R-:W-:Y:S01]  /*6660*/  @P5 PLOP3.LUT P4, PT, P0, PT, PT, 0x8, 0x80 ;  /* 0x000000000080581c */ /* 0x002fe2000078e170 */
[----:B------:R-:W-:Y:S01]  /*6670*/  @!UPT UIADD3 URZ, UPT, UPT, URZ, URZ, URZ ;  /* 0x000000fffffff290 */ /* 0x000fe2000fffe0ff */
[----:B--2-4-:R-:W-:Y:S11]  /*6680*/  @!P5 BRA `(.L_x_108) ;  /* 0x000000000058d947 */ /* 0x014ff60003800000 */
[----:B------:R-:W-:Y:S01]  /*6690*/  ISETP.NE.U32.AND P0, PT, RZ, UR40, PT ;  /* 0x00000028ff007c0c */ /* 0x000fe2000bf05070 */
[----:B------:R-:W-:Y:S01]  /*66a0*/  BSSY B0, `(.L_x_109) ;  /* 0x0000012000007945 */ /* 0x000fe20003800000 */
[----:B------:R-:W-:Y:S02]  /*66b0*/  FSETP.NEU.AND P1, PT, R35, RZ, PT ;  /* 0x000000ff2300720b */ /* 0x000fe40003f2d000 */
[----:B------:R-:W-:Y:S02]  /*66c0*/  CS2R R42, SRZ ;  /* 0x00000000002a7805 */ /* 0x000fe4000001ff00 */
[----:B------:R-:W-:Y:S02]  /*66d0*/  ISETP.NE.AND.EX P0, PT, RZ, UR41, PT, P0 ;  /* 0x00000029ff007c0c */ /* 0x000fe4000bf05300 */
[----:B------:R-:W-:Y:S02]  /*66e0*/  CS2R R40, SRZ ;  /* 0x0000000000287805 */ /* 0x000fe4000001ff00 */
[----:B------:R-:W-:Y:S01]  /*66f0*/  SEL R2, RZ, 0xffffffff, P1 ;  /* 0xffffffffff027807 */ /* 0x000fe20000800000 */
[----:B------:R-:W-:Y:S01]  /*6700*/  IMAD.MOV.U32 R51, RZ, RZ, RZ ;  /* 0x000000ffff337224 */ /* 0x000fe200078e00ff */
[----:B------:R-:W-:Y:S02]  /*6710*/  LOP3.LUT P1, RZ, R70, 0xff, RZ, 0xc0, !PT ;  /* 0x000000ff46ff7812 */ /* 0x000fe4000782c0ff */
[----:B------:R-:W-:Y:S02]  /*6720*/  CS2R R48, SRZ ;  /* 0x0000000000307805 */ /* 0x000fe4000001ff00 */
[----:B------:R-:W-:Y:S04]  /*6730*/  SEL R7, RZ, 0xffffffff, P0 ;  /* 0xffffffffff077807 */ /* 0x000fe80000000000 */
[----:B------:R-:W-:Y:S04]  /*6740*/  @P2 SEL R2, R7, R2, !P1 ;  /* 0x0000000207022207 */ /* 0x000fe80004800000 */
[----:B------:R-:W-:Y:S04]  /*6750*/  LOP3.LUT R2, R2, 0x1, RZ, 0xc0, !PT ;  /* 0x0000000102027812 */ /* 0x000fe800078ec0ff */
[----:B------:R-:W-:Y:S01]  /*6760*/  ISETP.NE.U32.AND P0, PT, R2, 0x1, PT ;  /* 0x000000010200780c */ /* 0x000fe20003f05070 */
[----:B------:R-:W-:Y:S01]  /*6770*/  @!UPT UIADD3 URZ, UPT, UPT, URZ, URZ, URZ ;  /* 0x000000fffffff290 */ /* 0x000fe2000fffe0ff */
[----:B------:R-:W-:Y:S11]  /*6780*/  @!P4 BRA `(.L_x_110) ;  /* 0x00000000000cc947 */ /* 0x000ff60003800000 */
[----:B------:R-:W-:Y:S04]  /*6790*/  SHF.L.U32 R0, R0, 0x1f, RZ ;  /* 0x0000001f00007819 */ /* 0x000fe800000006ff */
[----:B------:R-:W1:Y:S02]  /*67a0*/  SYNCS.PHASECHK.TRANS64.TRYWAIT P1, [R3+URZ+0x50], R0 ;  /* 0x00005000030075a7 */ /* 0x000e6400080211ff */
[----:B-1----:R-:W-:Y:S05]  /*67b0*/  @!P1 BRA `(.L_x_111) ;  /* 0x00000014002c9947 */ /* 0x002fea0003800000 */
.L_x_110:
[----:B------:R-:W-:Y:S05]  /*67c0*/  BSYNC B0 ;  /* 0x0000000000007941 */ /* 0x000fea0003800000 */
.L_x_109:
[----:B------:R2:W4:Y:S04]  /*67d0*/  @P0 LDS.128 R40, [R90+0x200] ;  /* 0x000200005a280984 */ /* 0x0005280000000c00 */
[----:B------:R2:W1:Y:S02]  /*67e0*/  @P0 LDS.128 R48, [R89+0x210] ;  /* 0x0002100059300984 */ /* 0x0004640000000c00 */
.L_x_108:
[----:B------:R-:W-:Y:S05]  /*67f0*/  BSYNC B1 ;  /* 0x0000000000017941 */ /* 0x000fea0003800000 */
.L_x_107:
[----:B-1----:R-:W-:Y:S04]  /*6800*/  SHF.R.U32.HI R3, RZ, 0x15, R16 ;  /* 0x00000015ff037819 */ /* 0x002fe80000011610 */
[----:B------:R-:W-:Y:S01]  /*6810*/  LOP3.LUT P0, RZ, R3, 0x3, R74, 0x48, !PT ;  /* 0x0000000303ff7812 */ /* 0x000fe2000780484a */
[----:B------:R-:W-:Y:S01]  /*6820*/  @!UPT UIADD3 URZ, UPT, UPT, URZ, URZ, URZ ;  /* 0x000000fffffff290 */ /* 0x000fe2000fffe0ff */
[----:B------:R-:W-:Y:S11]  /*6830*/  @P3 BRA `(.L_x_112) ;  /* 0x0000000000083947 */ /* 0x000ff60003800000 */
[----:B------:R-:W1:Y:S02]  /*6840*/  SYNCS.PHASECHK.TRANS64.TRYWAIT P1, [R76+URZ+0xa0], R5 ;  /* 0x0000a0054c0075a7 */ /* 0x000e6400080211ff */
[----:B-1----:R-:W-:Y:S05]  /*6850*/  @!P1 BRA `(.L_x_113) ;  /* 0x0000001400189947 */ /* 0x002fea0003800000 */
.L_x_112:
[----:B------:R-:W-:Y:S05]  /*6860*/  @!P0 BRA `(.L_x_114) ;  /* 0x0000000000408947 */ /* 0x000fea0003800000 */
[----:B------:R-:W1:Y:S01]  /*6870*/  LDCU.64 UR8, c[0x4][0x70] ;  /* 0x01000e00ff0877ac */ /* 0x000e620008000a00 */
[----:B------:R-:W-:Y:S01]  /*6880*/  MOV R3, 0x0 ;  /* 0x0000000000037802 */ /* 0x000fe20000000f00 */
[----:B------:R-:W-:Y:S02]  /*6890*/  HFMA2 R12, -RZ, RZ, 0, 5.9604644775390625e-08 ;  /* 0x00000001ff0c7431 */ /* 0x000fe400000001ff */
[----:B------:R-:W-:Y:S02]  /*68a0*/  IMAD.MOV.U32 R8, RZ, RZ, 0x192 ;  /* 0x00000192ff087424 */ /* 0x000fe400078e00ff */
[----:B------:R-:W-:Y:S01]  /*68b0*/  IMAD.MOV.U32 R13, RZ, RZ, RZ ;  /* 0x000000ffff0d7224 */ /* 0x000fe200078e00ff */
[----:B------:R-:W5:Y:S01]  /*68c0*/  LDCU.64 UR6, c[0x4][0x78] ;  /* 0x01000f00ff0677ac */ /* 0x000f620008000a00 */
[----:B------:R-:W2:Y:S01]  /*68d0*/  LDC.64 R2, c[0x4][R3] ;  /* 0x0100000003027b82 */ /* 0x000ea20000000a00 */
[----:B------:R-:W3:Y:S01]  /*68e0*/  LDCU.64 UR4, c[0x4][0x10] ;  /* 0x01000200ff0477ac */ /* 0x000ee20008000a00 */
[----:B-1----:R-:W-:Y:S01]  /*68f0*/  MOV R5, UR9 ;  /* 0x0000000900057c02 */ /* 0x002fe20008000f00 */
[----:B------:R-:W-:Y:S01]  /*6900*/  IMAD.U32 R4, RZ, RZ, UR8 ;  /* 0x00000008ff047e24 */ /* 0x000fe2000f8e00ff */
[----:B-----5:R-:W-:Y:S01]  /*6910*/  MOV R7, UR7 ;  /* 0x0000000700077c02 */ /* 0x020fe20008000f00 */
[----:B------:R-:W-:Y:S01]  /*6920*/  IMAD.U32 R6, RZ, RZ, UR6 ;  /* 0x00000006ff067e24 */ /* 0x000fe2000f8e00ff */
[----:B---3--:R-:W-:Y:S01]  /*6930*/  MOV R11, UR5 ;  /* 0x00000005000b7c02 */ /* 0x008fe20008000f00 */
[----:B------:R-:W-:Y:S02]  /*6940*/  IMAD.U32 R10, RZ, RZ, UR4 ;  /* 0x00000004ff0a7e24 */ /* 0x000fe4000f8e00ff */
[----:B------:R-:W-:Y:S07]  /*6950*/  LEPC R20, `(.L_x_114) ;  /* 0x000000001014794e */ /* 0x000fee0000000000 */
[----:B--2-4-:R-:W-:Y:S05]  /*6960*/  CALL.ABS.NOINC R2 ;  /* 0x0000000002007343 */ /* 0x014fea0003c00000 */
.L_x_114:
[----:B------:R-:W-:Y:S01]  /*6970*/  ISETP.NE.AND P0, PT, R87, RZ, PT ;  /* 0x000000ff5700720c */ /* 0x000fe20003f05270 */
[----:B------:R-:W-:Y:S05]  /*6980*/  WARPSYNC.ALL ;  /* 0x0000000000007948 */ /* 0x000fea0003800000 */
[----:B------:R-:W-:Y:S01]  /*6990*/  R2UR UR4, R16 ;  /* 0x00000000100472ca */ /* 0x000fe200000e0000 */
[--C-:B----4-:R-:W-:Y:S01]  /*69a0*/  HADD2.F32 R20, -RZ, R40.reuse.H0_H0 ;  /* 0x20000028ff147230 */ /* 0x110fe20000004100 */
[----:B------:R-:W-:Y:S01]  /*69b0*/  IADD3 R79, PT, PT, R76, 0xc0, RZ ;  /* 0x000000c04c4f7810 */ /* 0x000fe20007ffe0ff */
[----:B------:R-:W-:Y:S01]  /*69c0*/  HADD2.F32 R34, -RZ, R40.H1_H1 ;  /* 0x30000028ff227230 */ /* 0x000fe20000004100 */
[----:B------:R-:W-:Y:S01]  /*69d0*/  BSSY.RECONVERGENT B0, `(.L_x_115) ;  /* 0x0000050000007945 */ /* 0x000fe20003800200 */
[--C-:B------:R-:W-:Y:S02]  /*69e0*/  HADD2.F32 R21, -RZ, R41.reuse.H0_H0 ;  /* 0x20000029ff157230 */ /* 0x100fe40000004100 */
[----:B------:R-:W-:Y:S02]  /*69f0*/  HADD2.F32 R36, -RZ, R41.H1_H1 ;  /* 0x30000029ff247230 */ /* 0x000fe40000004100 */
[--C-:B------:R-:W-:Y:S02]  /*6a00*/  HADD2.F32 R37, -RZ, R42.reuse.H0_H0 ;  /* 0x2000002aff257230 */ /* 0x100fe40000004100 */
[----:B------:R-:W-:Y:S02]  /*6a10*/  HADD2.F32 R38, -RZ, R42.H1_H1 ;  /* 0x3000002aff267230 */ /* 0x000fe40000004100 */
[----:B------:R-:W3:Y:S01]  /*6a20*/  LDTM.x16 R4, tmem[UR4] ;  /* 0x00000004000479ee */ /* 0x000ee20008240000 */
[----:B------:R-:W-:Y:S01]  /*6a30*/  NOP ;  /* 0x0000000000007918 */ /* 0x000fe20000000000 */
[--C-:B------:R-:W-:Y:S02]  /*6a40*/  HADD2.F32 R39, -RZ, R43.reuse.H0_H0 ;  /* 0x2000002bff277230 */ /* 0x100fe40000004100 */
[----:B------:R-:W-:Y:S02]  /*6a50*/  HADD2.F32 R40, -RZ, R43.H1_H1 ;  /* 0x3000002bff287230 */ /* 0x000fe40000004100 */
        /* <DEDUP_REMOVED lines=8> */
[C---:B---3--:R-:W-:Y:S01]  /*6ae0*/  FMUL R4, R32.reuse, R4 ;  /* 0x0000000420047220 */ /* 0x048fe20000400000 */
[C---:B------:R-:W-:Y:S01]  /*6af0*/  FMUL R5, R32.reuse, R5 ;  /* 0x0000000520057220 */ /* 0x040fe20000400000 */
[C---:B------:R-:W-:Y:S01]  /*6b00*/  FMUL R6, R32.reuse, R6 ;  /* 0x0000000620067220 */ /* 0x040fe20000400000 */
[C---:B------:R-:W-:Y:S01]  /*6b10*/  FMUL R7, R32.reuse, R7 ;  /* 0x0000000720077220 */ /* 0x040fe20000400000 */
[C---:B------:R-:W-:Y:S01]  /*6b20*/  FFMA R4, R35.reuse, R20, R4 ;  /* 0x0000001423047223 */ /* 0x040fe20000000004 */
        /* <DEDUP_REMOVED lines=17> */
[C---:B------:R-:W-:Y:S01]  /*6c40*/  FMUL R13, R32.reuse, R17 ;  /* 0x00000011200d7220 */ /* 0x040fe20000400000 */
[C---:B------:R-:W-:Y:S01]  /*6c50*/  FFMA R2, R35.reuse, R43, R2 ;  /* 0x0000002b23027223 */ /* 0x040fe20000000002 */
[C---:B------:R-:W-:Y:S01]  /*6c60*/  FFMA R3, R35.reuse, R42, R3 ;  /* 0x0000002a23037223 */ /* 0x040fe20000000003 */
[C---:B------:R-:W-:Y:S01]  /*6c70*/  FMUL R14, R32.reuse, R18 ;  /* 0x00000012200e7220 */ /* 0x040fe20000400000 */
[----:B------:R-:W-:Y:S01]  /*6c80*/  FFMA R15, R35, R44, R15 ;  /* 0x0000002c230f7223 */ /* 0x000fe2000000000f */
[----:B------:R-:W-:Y:S01]  /*6c90*/  FMUL R19, R32, R19 ;  /* 0x0000001320137220 */ /* 0x000fe20000400000 */
[----:B------:R-:W-:Y:S01]  /*6ca0*/  F2FP.F16.F32.PACK_AB R64, R5, R4 ;  /* 0x000000040540723e */ /* 0x000fe200000000ff */
[----:B------:R-:W-:Y:S01]  /*6cb0*/  FFMA R12, R35, R45, R12 ;  /* 0x0000002d230c7223 */ /* 0x000fe2000000000c */
[----:B------:R-:W-:Y:S01]  /*6cc0*/  F2FP.F16.F32.PACK_AB R65, R7, R6 ;  /* 0x000000060741723e */ /* 0x000fe200000000ff */
[----:B------:R-:W-:Y:S01]  /*6cd0*/  FFMA R13, R35, R46, R13 ;  /* 0x0000002e230d7223 */ /* 0x000fe2000000000d */
[----:B------:R-:W-:Y:S01]  /*6ce0*/  F2FP.F16.F32.PACK_AB R66, R9, R8 ;  /* 0x000000080942723e */ /* 0x000fe200000000ff */
[----:B------:R-:W-:Y:S01]  /*6cf0*/  FFMA R14, R35, R47, R14 ;  /* 0x0000002f230e7223 */ /* 0x000fe2000000000e */
[----:B------:R-:W-:Y:S01]  /*6d00*/  F2FP.F16.F32.PACK_AB R67, R11, R10 ;  /* 0x0000000a0b43723e */ /* 0x000fe200000000ff */
[----:B------:R-:W-:Y:S01]  /*6d10*/  FFMA R19, R35, R48, R19 ;  /* 0x0000003023137223 */ /* 0x000fe20000000013 */
[----:B------:R-:W-:Y:S02]  /*6d20*/  LOP3.LUT R17, R79, 0xfefffff8, RZ, 0xc0, !PT ;  /* 0xfefffff84f117812 */ /* 0x000fe400078ec0ff */
[----:B------:R-:W-:Y:S02]  /*6d30*/  F2FP.F16.F32.PACK_AB R76, R2, R0 ;  /* 0x00000000024c723e */ /* 0x000fe400000000ff */
[----:B------:R1:W-:Y:S01]  /*6d40*/  SYNCS.ARRIVE.TRANS64.RED.A1T0 RZ, [R17+URZ], RZ ;  /* 0x000000ff11ff79a7 */ /* 0x0003e200081004ff */
[----:B------:R1:W-:Y:S01]  /*6d50*/  STS.128 [R90+0x200], R64 ;  /* 0x000200405a007388 */ /* 0x0003e20000000c00 */
[----:B------:R-:W-:Y:S02]  /*6d60*/  F2FP.F16.F32.PACK_AB R77, R15, R3 ;  /* 0x000000030f4d723e */ /* 0x000fe400000000ff */
[----:B------:R-:W-:Y:S02]  /*6d70*/  F2FP.F16.F32.PACK_AB R78, R13, R12 ;  /* 0x0000000c0d4e723e */ /* 0x000fe400000000ff */
[----:B------:R-:W-:Y:S05]  /*6d80*/  F2FP.F16.F32.PACK_AB R79, R19, R14 ;  /* 0x0000000e134f723e */ /* 0x000fea00000000ff */
[----:B------:R1:W-:Y:S01]  /*6d90*/  STS.128 [R89+0x210], R76 ;  /* 0x0002104c59007388 */ /* 0x0003e20000000c00 */
[----:B------:R-:W-:Y:S01]  /*6da0*/  @!PT LDS RZ, [RZ] ;  /* 0x00000000fffff984 */ /* 0x000fe20000000800 */
[----:B------:R-:W-:Y:S01]  /*6db0*/  @!PT LDS RZ, [RZ] ;  /* 0x00000000fffff984 */ /* 0x000fe20000000800 */
[----:B------:R-:W-:Y:S01]  /*6dc0*/  @!PT LDS RZ, [RZ] ;  /* 0x00000000fffff984 */ /* 0x000fe20000000800 */
[----:B------:R-:W-:Y:S01]  /*6dd0*/  @!PT LDS RZ, [RZ] ;  /* 0x00000000fffff984 */ /* 0x000fe20000000800 */
[----:B------:R3:W-:Y:S07]  /*6de0*/  MEMBAR.ALL.CTA ;  /* 0x0000000000007992 */ /* 0x0007ee0000008000 */
[----:B---3--:R-:W3:Y:S02]  /*6df0*/  FENCE.VIEW.ASYNC.S ;  /* 0x00000000000073c6 */ /* 0x008ee40000000000 */
[----:B---3--:R-:W-:Y:S06]  /*6e00*/  BAR.SYNC.DEFER_BLOCKING 0x1, 0x80 ;  /* 0x0042000000007b1d */ /* 0x008fec0000010000 */
[----:B------:R-:W-:Y:S05]  /*6e10*/  @P0 BRA `(.L_x_116) ;  /* 0x00000000002c0947 */ /* 0x000fea0003800000 */
[----:B------:R-:W-:Y:S01]  /*6e20*/  R2UR UR5, R91 ;  /* 0x000000005b0572ca */ /* 0x000fe200000e0000 */
[----:B------:R-:W-:Y:S01]  /*6e30*/  UIADD3 UR4, UP0, UPT, UR42, 0x680, URZ ;  /* 0x000006802a047890 */ /* 0x000fe2000ff1e0ff */
[----:B------:R-:W-:Y:S01]  /*6e40*/  R2UR UR7, R69 ;  /* 0x00000000450772ca */ /* 0x000fe200000e0000 */
[----:B------:R-:W-:Y:S01]  /*6e50*/  UMOV UR11, UR60 ;  /* 0x0000003c000b7c82 */ /* 0x000fe20008000000 */
[----:B------:R-:W-:Y:S09]  /*6e60*/  R2UR UR6, R63 ;  /* 0x000000003f0672ca */ /* 0x000ff200000e0000 */
[----:B------:R-:W-:Y:S02]  /*6e70*/  UIADD3 UR8, UPT, UPT, UR36, 0x200, UR5 ;  /* 0x0000020024087890 */ /* 0x000fe4000fffe005 */
[----:B------:R-:W-:Y:S02]  /*6e80*/  USHF.L.U32 UR9, UR7, 0x5, URZ ;  /* 0x0000000507097899 */ /* 0x000fe400080006ff */
[----:B------:R-:W-:Y:S02]  /*6e90*/  USHF.L.U32 UR10, UR6, 0x6, URZ ;  /* 0x00000006060a7899 */ /* 0x000fe400080006ff */
[----:B------:R-:W-:Y:S09]  /*6ea0*/  UIADD3.X UR5, UPT, UPT, URZ, UR43, URZ, UP0, !UPT ;  /* 0x0000002bff057290 */ /* 0x000ff200087fe4ff */
[----:B------:R3:W-:Y:S02]  /*6eb0*/  UTMASTG.3D [UR8], [UR4] ;  /* 0x00000008040073b5 */ /* 0x0007e40008010000 */
[----:B---3--:R0:W-:Y:S02]  /*6ec0*/  UTMACMDFLUSH ;  /* 0x00000000000079b7 */ /* 0x0081e40000000000 */
.L_x_116:
[----:B------:R-:W-:Y:S05]  /*6ed0*/  BSYNC.RECONVERGENT B0 ;  /* 0x0000000000007941 */ /* 0x000fea0003800200 */
.L_x_115:
[----:B------:R-:W-:Y:S04]  /*6ee0*/  BSSY.RECONVERGENT B0, `(.L_x_117) ;  /* 0x0000003000007945 */ /* 0x000fe80003800200 */
[----:B------:R-:W-:Y:S05]  /*6ef0*/  @P0 BRA `(.L_x_118) ;  /* 0x0000000000040947 */ /* 0x000fea0003800000 */
[----:B------:R-:W-:Y:S04]  /*6f00*/  DEPBAR.LE SB0, 0x0 ;  /* 0x000080000000791a */ /* 0x000fe80000000000 */
.L_x_118:
[----:B------:R-:W-:Y:S05]  /*6f10*/  BSYNC.RECONVERGENT B0 ;  /* 0x0000000000007941 */ /* 0x000fea0003800200 */
.L_x_117:
[----:B------:R-:W-:Y:S01]  /*6f20*/  BAR.SYNC.DEFER_BLOCKING 0x1, 0x80 ;  /* 0x0042000000007b1d */ /* 0x000fe20000010000 */
[----:B------:R-:W-:Y:S01]  /*6f30*/  UIADD3 UR37, UPT, UPT, UR37, 0x1, URZ ;  /* 0x0000000125257890 */ /* 0x000fe2000fffe0ff */
[----:B------:R-:W-:Y:S02]  /*6f40*/  IADD3 R0, PT, PT, R30, 0x1, RZ ;  /* 0x000000011e007810 */ /* 0x000fe40007ffe0ff */
[----:B------:R-:W-:Y:S01]  /*6f50*/  IADD3 R81, PT, PT, R81, 0x1, RZ ;  /* 0x0000000151517810 */ /* 0x000fe20007ffe0ff */
[----:B------:R-:W-:Y:S09]  /*6f60*/  UISETP.NE.AND UP0, UPT, UR37, URZ, UPT ;  /* 0x000000ff2500728c */ /* 0x000ff2000bf05270 */
[----:B------:R-:W-:Y:S05]  /*6f70*/  BRA.U !UP0, `(.L_x_119) ;  /* 0x0000000108287547 */ /* 0x000fea000b800000 */
[----:B------:R-:W-:Y:S01]  /*6f80*/  ISETP.NE.AND P0, PT, R93, RZ, PT ;  /* 0x000000ff5d00720c */ /* 0x000fe20003f05270 */
[----:B------:R-:W-:Y:S11]  /*6f90*/  IMAD.U32 R2, RZ, RZ, UR46 ;  /* 0x0000002eff027e24 */ /* 0x000ff6000f8e00ff */
[----:B------:R-:W-:Y:S01]  /*6fa0*/  @!UPT UIADD3 URZ, UPT, UPT, URZ, URZ, URZ ;  /* 0x000000fffffff290 */ /* 0x000fe2000fffe0ff */
[C---:B------:R-:W-:Y:S01]  /*6fb0*/  @P0 LEA R3, R80.reuse, UR36, 0x3 ;  /* 0x0000002450030c11 */ /* 0x040fe2000f8e18ff */
[----:B------:R-:W-:Y:S04]  /*6fc0*/  VIADD R80, R80, 0x1 ;  /* 0x0000000150507836 */ /* 0x000fe80000000000 */
[----:B------:R-:W-:Y:S05]  /*6fd0*/  @P0 VIADD R3, R3, 0x60 ;  /* 0x0000006003030836 */ /* 0x000fea0000000000 */
[----:B------:R-:W-:Y:S04]  /*6fe0*/  @P0 PRMT R2, R2, 0x654, R3 ;  /* 0x0000065402020816 */ /* 0x000fe80000000003 */
[----:B------:R3:W-:Y:S01]  /*6ff0*/  @P0 SYNCS.ARRIVE.TRANS64.RED.A1T0 RZ, [R2+URZ], RZ ;  /* 0x000000ff02ff09a7 */ /* 0x0007e200081004ff */
[C---:B------:R-:W-:Y:S04]  /*7000*/  ISETP.NE.AND P0, PT, R80.reuse, 0x2, PT ;  /* 0x000000025000780c */ /* 0x040fe80003f05270 */
[----:B------:R-:W-:Y:S09]  /*7010*/  SEL R80, R80, RZ, P0 ;  /* 0x000000ff50507207 */ /* 0x000ff20000000000 */
.L_x_119:
[----:B------:R-:W-:Y:S01]  /*7020*/  ISETP.NE.AND P3, PT, R88, RZ, PT ;  /* 0x000000ff5800720c */ /* 0x000fe20003f65270 */
[----:B------:R-:W-:Y:S01]  /*7030*/  IMAD.IADD R69, R29, 0x1, R62 ;  /* 0x000000011d457824 */ /* 0x000fe200078e023e */
[----:B------:R-:W-:Y:S01]  /*7040*/  ISETP.NE.AND P0, PT, R92, 0x2, PT ;  /* 0x000000025c00780c */ /* 0x000fe20003f05270 */
[----:B------:R-:W-:Y:S01]  /*7050*/  IMAD.IADD R63, R31, 0x1, R68 ;  /* 0x000000011f3f7824 */ /* 0x000fe200078e0244 */
[----:B------:R-:W-:Y:S02]  /*7060*/  ISETP.NE.AND P1, PT, R0, 0x4, PT ;  /* 0x000000040000780c */ /* 0x000fe40003f25270 */
[----:B------:R-:W-:Y:S02]  /*7070*/  ISETP.NE.AND P2, PT, R81, 0x2, PT ;  /* 0x000000025100780c */ /* 0x000fe40003f45270 */
[----:B------:R-:W-:Y:S02]  /*7080*/  SEL R5, RZ, 0x1, P0 ;  /* 0x00000001ff057807 */ /* 0x000fe40000000000 */
[----:B---3--:R-:W-:Y:S02]  /*7090*/  SEL R2, RZ, 0x1, P1 ;  /* 0x00000001ff027807 */ /* 0x008fe40000800000 */
[----:B------:R-:W-:Y:S02]  /*70a0*/  SEL R3, RZ, 0x1, P2 ;  /* 0x00000001ff037807 */ /* 0x000fe40001000000 */
[----:B------:R-:W-:Y:S02]  /*70b0*/  @P3 R2UR UR60, R75 ;  /* 0x000000004b3c32ca */ /* 0x000fe400000e0000 */
[----:B------:R-:W-:Y:S02]  /*70c0*/  LOP3.LUT R82, R82, R5, RZ, 0x3c, !PT ;  /* 0x0000000552527212 */ /* 0x000fe400078e3cff */
[----:B------:R-:W-:Y:S02]  /*70d0*/  LOP3.LUT R83, R83, R2, RZ, 0x3c, !PT ;  /* 0x0000000253537212 */ /* 0x000fe400078e3cff */
[----:B------:R-:W-:Y:S02]  /*70e0*/  LOP3.LUT R84, R84, R3, RZ, 0x3c, !PT ;  /* 0x0000000354547212 */ /* 0x000fe400078e3cff */
[----:B------:R-:W-:Y:S02]  /*70f0*/  SEL R92, R92, RZ, P0 ;  /* 0x000000ff5c5c7207 */ /* 0x000fe40000000000 */
[----:B------:R-:W-:Y:S02]  /*7100*/  SEL R30, R0, RZ, P1 ;  /* 0x000000ff001e7207 */ /* 0x000fe40000800000 */
[----:B------:R-:W-:Y:S01]  /*7110*/  SEL R81, R81, RZ, P2 ;  /* 0x000000ff51517207 */ /* 0x000fe20001000000 */
[----:B------:R-:W-:Y:S06]  /*7120*/  @P3 BRA `(.L_x_120) ;  /* 0xffffffe8009c3947 */ /* 0x000fec000383ffff */
[----:B------:R-:W-:-:S09]  /*7130*/  UISETP.NE.AND UP0, UPT, UR38, URZ, UPT ;  /* 0x000000ff2600728c */ /* 0x000fd2000bf05270 */
[----:B------:R-:W-:Y:S05]  /*7140*/  BRA.U !UP0, `(.L_x_121) ;  /* 0x0000000108487547 */ /* 0x000fea000b800000 */
[----:B------:R-:W3:Y:S02]  /*7150*/  LDCU.64 UR4, c[0x0][0x890] ;  /* 0x00011200ff0477ac */ /* 0x000ee40008000a00 */
[----:B---3--:R-:W-:-:S04]  /*7160*/  UISETP.NE.U32.AND UP0, UPT, UR4, URZ, UPT ;  /* 0x000000ff0400728c */ /* 0x008fc8000bf05070 */
[----:B------:R-:W-:-:S09]  /*7170*/  UISETP.NE.AND.EX UP0, UPT, UR5, URZ, UPT, UP0 ;  /* 0x000000ff0500728c */ /* 0x000fd2000bf05300 */
[----:B------:R-:W-:Y:S05]  /*7180*/  BRA.U UP0, `(.L_x_122) ;  /* 0x00000001000c7547 */ /* 0x000fea000b800000 */
[----:B------:R-:W-:-:S13]  /*7190*/  FSETP.NEU.AND P0, PT, R35, RZ, PT ;  /* 0x000000ff2300720b */ /* 0x000fda0003f0d000 */
[----:B------:R-:W-:Y:S05]  /*71a0*/  @!P0 EXIT ;  /* 0x000000000000894d */ /* 0x000fea0003800000 */
[----:B------:R-:W-:Y:S05]  /*71b0*/  BRA `(.L_x_121) ;  /* 0x00000000002c7947 */ /* 0x000fea0003800000 */
.L_x_122:
[----:B------:R-:W-:Y:S01]  /*71c0*/  LOP3.LUT P0, RZ, R70, 0xff, RZ, 0xc0, !PT ;  /* 0x000000ff46ff7812 */ /* 0x000fe2000780c0ff */
[----:B------:R-:W-:-:S12]  /*71d0*/  BSSY.RECONVERGENT B0, `(.L_x_121) ;  /* 0x0000009000007945 */ /* 0x000fd80003800200 */
[----:B------:R-:W-:Y:S05]  /*71e0*/  @P0 BRA `(.L_x_123) ;  /* 0x0000000000140947 */ /* 0x000fea0003800000 */
[----:B------:R-:W3:Y:S02]  /*71f0*/  LDCU.64 UR4, c[0x0][0x888] ;  /* 0x00011100ff0477ac */ /* 0x000ee40008000a00 */
[----:B---3--:R-:W-:-:S04]  /*7200*/  ISETP.NE.U32.AND P0, PT, RZ, UR4, PT ;  /* 0x00000004ff007c0c */ /* 0x008fc8000bf05070 */
[----:B------:R-:W-:-:S13]  /*7210*/  ISETP.NE.AND.EX P0, PT, RZ, UR5, PT, P0 ;  /* 0x00000005ff007c0c */ /* 0x000fda000bf05300 */
[----:B------:R-:W-:Y:S05]  /*7220*/  @!P0 EXIT ;  /* 0x000000000000894d */ /* 0x000fea0003800000 */
[----:B------:R-:W-:Y:S05]  /*7230*/  BRA `(.L_x_124) ;  /* 0x0000000000087947 */ /* 0x000fea0003800000 */
.L_x_123:
[----:B------:R-:W-:-:S13]  /*7240*/  FSETP.NEU.AND P0, PT, R35, RZ, PT ;  /* 0x000000ff2300720b */ /* 0x000fda0003f0d000 */
[----:B------:R-:W-:Y:S05]  /*7250*/  @!P0 EXIT ;  /* 0x000000000000894d */ /* 0x000fea0003800000 */
.L_x_124:
[----:B------:R-:W-:Y:S05]  /*7260*/  BSYNC.RECONVERGENT B0 ;  /* 0x0000000000007941 */ /* 0x000fea0003800200 */
.L_x_121:
[----:B------:R-:W-:-:S04]  /*7270*/  DEPBAR.LE SB0, 0x0 ;  /* 0x000080000000791a */ /* 0x000fc80000000000 */
[----:B------:R-:W-:Y:S05]  /*7280*/  EXIT ;  /* 0x000000000000794d */ /* 0x000fea0003800000 */
.L_x_24:
[----:B--2---:R2:W4:Y:S02]  /*7290*/  SYNCS.PHASECHK.TRANS64.TRYWAIT P0, [R3+URZ+0xf0], R2 ;  /* 0x0000f002030075a7 */ /* 0x00452400080011ff */
[----:B----4-:R-:W-:Y:S05]  /*72a0*/  @!P0 NANOSLEEP.SYNCS 0x989680 ;  /* 0x009896800000895d */ /* 0x010fea0003900000 */
[----:B------:R-:W4:Y:S02]  /*72b0*/  @!P0 SYNCS.PHASECHK.TRANS64 P0, [R3+URZ+0xf0], R2 ;  /* 0x0000f002030085a7 */ /* 0x000f2400080010ff */
[----:B----4-:R-:W-:Y:S05]  /*72c0*/  @!P0 BRA `(.L_x_24) ;  /* 0xfffffffc00f08947 */ /* 0x010fea000383ffff */
[----:B------:R-:W-:Y:S05]  /*72d0*/  BRA `(.L_x_125) ;  /* 0xffffffa400547947 */ /* 0x000fea000383ffff */
.L_x_27:
[----:B-1----:R-:W-:-:S07]  /*72e0*/  MOV R2, UR7 ;  /* 0x0000000700027c02 */ /* 0x002fce0008000f00 */
.L_x_126:
[----:B-1----:R1:W2:Y:S02]  /*72f0*/  SYNCS.PHASECHK.TRANS64.TRYWAIT P0, [R2+URZ+0x28], R5 ;  /* 0x00002805020075a7 */ /* 0x0022a400080011ff */
[----:B--2---:R-:W-:Y:S05]  /*7300*/  @!P0 NANOSLEEP.SYNCS 0x989680 ;  /* 0x009896800000895d */ /* 0x004fea0003900000 */
[----:B------:R-:W2:Y:S02]  /*7310*/  @!P0 SYNCS.PHASECHK.TRANS64 P0, [R2+URZ+0x28], R5 ;  /* 0x00002805020085a7 */ /* 0x000ea400080010ff */
[----:B--2---:R-:W-:Y:S05]  /*7320*/  @!P0 BRA `(.L_x_126) ;  /* 0xfffffffc00f08947 */ /* 0x004fea000383ffff */
[----:B------:R-:W-:Y:S05]  /*7330*/  BRA `(.L_x_26) ;  /* 0xffffffa400bc7947 */ /* 0x000fea000383ffff */
.L_x_36:
[----:B------:R-:W-:-:S07]  /*7340*/  MOV R2, UR7 ;  /* 0x0000000700027c02 */ /* 0x000fce0008000f00 */
.L_x_127:
[----:B-1----:R1:W2:Y:S02]  /*7350*/  SYNCS.PHASECHK.TRANS64.TRYWAIT P0, [R2+URZ+0x28], R5 ;  /* 0x00002805020075a7 */ /* 0x0022a400080011ff */
[----:B--2---:R-:W-:Y:S05]  /*7360*/  @!P0 NANOSLEEP.SYNCS 0x989680 ;  /* 0x009896800000895d */ /* 0x004fea0003900000 */
[----:B------:R-:W2:Y:S02]  /*7370*/  @!P0 SYNCS.PHASECHK.TRANS64 P0, [R2+URZ+0x28], R5 ;  /* 0x00002805020085a7 */ /* 0x000ea400080010ff */
[----:B--2---:R-:W-:Y:S05]  /*7380*/  @!P0 BRA `(.L_x_127) ;  /* 0xfffffffc00f08947 */ /* 0x004fea000383ffff */
[----:B------:R-:W-:Y:S05]  /*7390*/  BRA `(.L_x_35) ;  /* 0xffffffac00107947 */ /* 0x000fea000383ffff */
.L_x_43:
[----:B-1----:R1:W2:Y:S02]  /*73a0*/  SYNCS.PHASECHK.TRANS64.TRYWAIT P0, [R2+URZ+0x80], R3 ;  /* 0x00008003020075a7 */ /* 0x0022a400080011ff */
[----:B--2---:R-:W-:Y:S05]  /*73b0*/  @!P0 NANOSLEEP.SYNCS 0x989680 ;  /* 0x009896800000895d */ /* 0x004fea0003900000 */
[----:B------:R-:W2:Y:S02]  /*73c0*/  @!P0 SYNCS.PHASECHK.TRANS64 P0, [R2+URZ+0x80], R3 ;  /* 0x00008003020085a7 */ /* 0x000ea400080010ff */
[----:B--2---:R-:W-:Y:S05]  /*73d0*/  @!P0 BRA `(.L_x_43) ;  /* 0xfffffffc00f08947 */ /* 0x004fea000383ffff */
[----:B------:R-:W-:Y:S05]  /*73e0*/  BRA `(.L_x_128) ;  /* 0xffffffb000447947 */ /* 0x000fea000383ffff */
.L_x_47:
[----:B---3--:R-:W-:-:S07]  /*73f0*/  MOV R0, UR4 ;  /* 0x0000000400007c02 */ /* 0x008fce0008000f00 */
.L_x_129:
[----:B-1----:R1:W2:Y:S02]  /*7400*/  SYNCS.PHASECHK.TRANS64.TRYWAIT P0, [R0+URZ], R3 ;  /* 0x00000003000075a7 */ /* 0x0022a400080011ff */
[----:B--2---:R-:W-:Y:S05]  /*7410*/  @!P0 NANOSLEEP.SYNCS 0x989680 ;  /* 0x009896800000895d */ /* 0x004fea0003900000 */
[----:B------:R-:W2:Y:S02]  /*7420*/  @!P0 SYNCS.PHASECHK.TRANS64 P0, [R0+URZ], R3 ;  /* 0x00000003000085a7 */ /* 0x000ea400080010ff */
[----:B--2---:R-:W-:Y:S05]  /*7430*/  @!P0 BRA `(.L_x_129) ;  /* 0xfffffffc00f08947 */ /* 0x004fea000383ffff */
[----:B------:R-:W-:Y:S05]  /*7440*/  BRA `(.L_x_130) ;  /* 0xffffffb400b47947 */ /* 0x000fea000383ffff */
.L_x_48:
[----:B---3--:R-:W-:-:S07]  /*7450*/  MOV R0, UR5 ;  /* 0x0000000500007c02 */ /* 0x008fce0008000f00 */
.L_x_131:
[----:B-1----:R1:W2:Y:S02]  /*7460*/  SYNCS.PHASECHK.TRANS64.TRYWAIT P0, [R0+URZ], R3 ;  /* 0x00000003000075a7 */ /* 0x0022a400080011ff */
[----:B--2---:R-:W-:Y:S05]  /*7470*/  @!P0 NANOSLEEP.SYNCS 0x989680 ;  /* 0x009896800000895d */ /* 0x004fea0003900000 */
[----:B------:R-:W2:Y:S02]  /*7480*/  @!P0 SYNCS.PHASECHK.TRANS64 P0, [R0+URZ], R3 ;  /* 0x00000003000085a7 */ /* 0x000ea400080010ff */
[----:B--2---:R-:W-:Y:S05]  /*7490*/  @!P0 BRA `(.L_x_131) ;  /* 0xfffffffc00f08947 */ /* 0x004fea000383ffff */
[----:B------:R-:W-:Y:S05]  /*74a0*/  BRA `(.L_x_132) ;  /* 0xffffffb400c07947 */ /* 0x000fea000383ffff */
.L_x_49:
[----:B---3--:R-:W-:-:S07]  /*74b0*/  MOV R0, UR5 ;  /* 0x0000000500007c02 */ /* 0x008fce0008000f00 */
.L_x_133:
[----:B-1----:R1:W2:Y:S02]  /*74c0*/  SYNCS.PHASECHK.TRANS64.TRYWAIT P0, [R0+URZ], R3 ;  /* 0x00000003000075a7 */ /* 0x0022a400080011ff */
[----:B--2---:R-:W-:Y:S05]  /*74d0*/  @!P0 NANOSLEEP.SYNCS 0x989680 ;  /* 0x009896800000895d */ /* 0x004fea0003900000 */
[----:B------:R-:W2:Y:S02]  /*74e0*/  @!P0 SYNCS.PHASECHK.TRANS64 P0, [R0+URZ], R3 ;  /* 0x00000003000085a7 */ /* 0x000ea400080010ff */
[----:B--2---:R-:W-:Y:S05]  /*74f0*/  @!P0 BRA `(.L_x_133) ;  /* 0xfffffffc00f08947 */ /* 0x004fea000383ffff */
[----:B------:R-:W-:Y:S05]  /*7500*/  BRA `(.L_x_134) ;  /* 0xffffffb400cc7947 */ /* 0x000fea000383ffff */
.L_x_50:
[----:B---3--:R-:W-:-:S07]  /*7510*/  MOV R0, UR5 ;  /* 0x0000000500007c02 */ /* 0x008fce0008000f00 */
.L_x_135:
[----:B-1----:R1:W2:Y:S02]  /*7520*/  SYNCS.PHASECHK.TRANS64.TRYWAIT P0, [R0+URZ], R3 ;  /* 0x00000003000075a7 */ /* 0x0022a400080011ff */
[----:B--2---:R-:W-:Y:S05]  /*7530*/  @!P0 NANOSLEEP.SYNCS 0x989680 ;  /* 0x009896800000895d */ /* 0x004fea0003900000 */
[----:B------:R-:W2:Y:S02]  /*7540*/  @!P0 SYNCS.PHASECHK.TRANS64 P0, [R0+URZ], R3 ;  /* 0x00000003000085a7 */ /* 0x000ea400080010ff */
[----:B--2---:R-:W-:Y:S05]  /*7550*/  @!P0 BRA `(.L_x_135) ;  /* 0xfffffffc00f08947 */ /* 0x004fea000383ffff */
[----:B------:R-:W-:Y:S05]  /*7560*/  BRA `(.L_x_136) ;  /* 0xffffffb400d87947 */ /* 0x000fea000383ffff */
.L_x_53:
[----:B-1----:R1:W2:Y:S02]  /*7570*/  SYNCS.PHASECHK.TRANS64.TRYWAIT P0, [R0+URZ+0xe0], R5 ;  /* 0x0000e005000075a7 */ /* 0x0022a400080011ff */
[----:B--2---:R-:W-:Y:S05]  /*7580*/  @!P0 NANOSLEEP.SYNCS 0x989680 ;  /* 0x009896800000895d */ /* 0x004fea0003900000 */
[----:B------:R-:W2:Y:S02]  /*7590*/  @!P0 SYNCS.PHASECHK.TRANS64 P0, [R0+URZ+0xe0], R5 ;  /* 0x0000e005000085a7 */ /* 0x000ea400080010ff */
[----:B--2---:R-:W-:Y:S05]  /*75a0*/  @!P0 BRA `(.L_x_53) ;  /* 0xfffffffc00f08947 */ /* 0x004fea000383ffff */
[----:B------:R-:W-:Y:S05]  /*75b0*/  BRA `(.L_x_137) ;  /* 0xffffffb800387947 */ /* 0x000fea000383ffff */
.L_x_54:
[----:B------:R-:W-:-:S07]  /*75c0*/  MOV R0, UR4 ;  /* 0x0000000400007c02 */ /* 0x000fce0008000f00 */
.L_x_138:
[----:B-1----:R1:W2:Y:S02]  /*75d0*/  SYNCS.PHASECHK.TRANS64.TRYWAIT P0, [R0+URZ+0x90], R7 ;  /* 0x00009007000075a7 */ /* 0x0022a400080011ff */
[----:B--2---:R-:W-:Y:S05]  /*75e0*/  @!P0 NANOSLEEP.SYNCS 0x989680 ;  /* 0x009896800000895d */ /* 0x004fea0003900000 */
[----:B------:R-:W2:Y:S02]  /*75f0*/  @!P0 SYNCS.PHASECHK.TRANS64 P0, [R0+URZ+0x90], R7 ;  /* 0x00009007000085a7 */ /* 0x000ea400080010ff */
[----:B--2---:R-:W-:Y:S05]  /*7600*/  @!P0 BRA `(.L_x_138) ;  /* 0xfffffffc00f08947 */ /* 0x004fea000383ffff */
[----:B------:R-:W-:Y:S05]  /*7610*/  BRA `(.L_x_139) ;  /* 0xffffffb800487947 */ /* 0x000fea000383ffff */
.L_x_55:
[----:B-1----:R1:W2:Y:S02]  /*7620*/  SYNCS.PHASECHK.TRANS64.TRYWAIT P1, [R0+URZ+0x80], R5 ;  /* 0x00008005000075a7 */ /* 0x0022a400080211ff */
[----:B--2---:R-:W-:Y:S05]  /*7630*/  @!P1 NANOSLEEP.SYNCS 0x989680 ;  /* 0x009896800000995d */ /* 0x004fea0003900000 */
[----:B------:R-:W2:Y:S02]  /*7640*/  @!P1 SYNCS.PHASECHK.TRANS64 P1, [R0+URZ+0x80], R5 ;  /* 0x00008005000095a7 */ /* 0x000ea400080210ff */
[----:B--2---:R-:W-:Y:S05]  /*7650*/  @!P1 BRA `(.L_x_55) ;  /* 0xfffffffc00f09947 */ /* 0x004fea000383ffff */
[----:B------:R-:W-:Y:S05]  /*7660*/  BRA `(.L_x_140) ;  /* 0xffffffb800787947 */ /* 0x000fea000383ffff */
.L_x_58:
[----:B------:R-:W-:-:S07]  /*7670*/  MOV R0, UR4 ;  /* 0x0000000400007c02 */ /* 0x000fce0008000f00 */
.L_x_141:
[----:B-1----:R1:W2:Y:S02]  /*7680*/  SYNCS.PHASECHK.TRANS64.TRYWAIT P0, [R0+URZ+0x90], R3 ;  /* 0x00009003000075a7 */ /* 0x0022a400080011ff */
[----:B--2---:R-:W-:Y:S05]  /*7690*/  @!P0 NANOSLEEP.SYNCS 0x989680 ;  /* 0x009896800000895d */ /* 0x004fea0003900000 */
[----:B------:R-:W2:Y:S02]  /*76a0*/  @!P0 SYNCS.PHASECHK.TRANS64 P0, [R0+URZ+0x90], R3 ;  /* 0x00009003000085a7 */ /* 0x000ea400080010ff */
[----:B--2---:R-:W-:Y:S05]  /*76b0*/  @!P0 BRA `(.L_x_141) ;  /* 0xfffffffc00f08947 */ /* 0x004fea000383ffff */
[----:B------:R-:W-:Y:S05]  /*76c0*/  BRA `(.L_x_57) ;  /* 0xffffffb800cc7947 */ /* 0x000fea000383ffff */
.L_x_67:
[----:B-1----:R-:W-:-:S04]  /*76d0*/  MOV R4, UR5 ;  /* 0x0000000500047c02 */ /* 0x002fc80008000f00 */
[----:B------:R1:W2:Y:S03]  /*76e0*/  SYNCS.PHASECHK.TRANS64.TRYWAIT P0, [R4+URZ+0x8], R5 ;  /* 0x00000805040075a7 */ /* 0x0002a600080011ff */
[----:B--2---:R-:W-:Y:S05]  /*76f0*/  @!P0 NANOSLEEP.SYNCS 0x989680 ;  /* 0x009896800000895d */ /* 0x004fea0003900000 */
[----:B------:R-:W2:Y:S02]  /*7700*/  @!P0 SYNCS.PHASECHK.TRANS64 P0, [R4+URZ+0x8], R5 ;  /* 0x00000805040085a7 */ /* 0x000ea400080010ff */
[----:B--2---:R-:W-:Y:S05]  /*7710*/  @!P0 BRA `(.L_x_67) ;  /* 0xfffffffc00ec8947 */ /* 0x004fea000383ffff */
[----:B------:R-:W-:Y:S05]  /*7720*/  BRA `(.L_x_66) ;  /* 0xffffffbc00887947 */ /* 0x000fea000383ffff */
.L_x_69:
[----:B------:R-:W-:Y:S01]  /*7730*/  BSSY B0, `(.L_x_142) ;  /* 0x0000006000007945 */ /* 0x000fe20003800000 */
[----:B------:R-:W-:-:S07]  /*7740*/  MOV R15, 0xffffffff ;  /* 0xffffffff000f7802 */ /* 0x000fce0000000f00 */
[----:B-1---5:R-:W-:Y:S05]  /*7750*/  WARPSYNC.COLLECTIVE R15, `(.L_x_143) ;  /* 0x000000000f0c7348 */ /* 0x022fea0003c00000 */
[----:B------:R-:W-:Y:S02]  /*7760*/  ELECT P6, UR79, PT ;  /* 0x00000000004f782f */ /* 0x000fe400038c0000 */
[----:B------:R-:W-:Y:S01]  /*7770*/  MOV R14, UR79 ;  /* 0x0000004f000e7c02 */ /* 0x000fe20008000f00 */
[----:B-1---5:R-:W-:Y:S10]  /*7780*/  ENDCOLLECTIVE ;  /* 0x000000000000791b */ /* 0x022ff40003800000 */
.L_x_143:
[----:B------:R-:W-:Y:S05]  /*7790*/  BSYNC B0 ;  /* 0x0000000000007941 */ /* 0x000fea0003800000 */
.L_x_142:
[----:B------:R-:W-:Y:S05]  /*77a0*/  BRA `(.L_x_144) ;  /* 0xffffffbc00bc7947 */ /* 0x000fea000383ffff */
.L_x_71:
[----:B-1----:R-:W-:-:S04]  /*77b0*/  MOV R2, UR5 ;  /* 0x0000000500027c02 */ /* 0x002fc80008000f00 */
[----:B------:R1:W2:Y:S03]  /*77c0*/  SYNCS.PHASECHK.TRANS64.TRYWAIT P0, [R2+URZ+0x8], R3 ;  /* 0x00000803020075a7 */ /* 0x0002a600080011ff */
[----:B--2---:R-:W-:Y:S05]  /*77d0*/  @!P0 NANOSLEEP.SYNCS 0x989680 ;  /* 0x009896800000895d */ /* 0x004fea0003900000 */
[----:B------:R-:W2:Y:S02]  /*77e0*/  @!P0 SYNCS.PHASECHK.TRANS64 P0, [R2+URZ+0x8], R3 ;  /* 0x00000803020085a7 */ /* 0x000ea400080010ff */
[----:B--2---:R-:W-:Y:S05]  /*77f0*/  @!P0 BRA `(.L_x_71) ;  /* 0xfffffffc00ec8947 */ /* 0x004fea000383ffff */
[----:B------:R-:W-:Y:S05]  /*7800*/  BRA `(.L_x_70) ;  /* 0xffffffbc00c07947 */ /* 0x000fea000383ffff */
.L_x_72:
[----:B-1----:R1:W2:Y:S02]  /*7810*/  SYNCS.PHASECHK.TRANS64.TRYWAIT P0, [R0+URZ+0x80], R5 ;  /* 0x00008005000075a7 */ /* 0x0022a400080011ff */
[----:B--2---:R-:W-:Y:S05]  /*7820*/  @!P0 NANOSLEEP.SYNCS 0x989680 ;  /* 0x009896800000895d */ /* 0x004fea0003900000 */
[----:B------:R-:W2:Y:S02]  /*7830*/  @!P0 SYNCS.PHASECHK.TRANS64 P0, [R0+URZ+0x80], R5 ;  /* 0x00008005000085a7 */ /* 0x000ea400080010ff */
[----:B--2---:R-:W-:Y:S05]  /*7840*/  @!P0 BRA `(.L_x_72) ;  /* 0xfffffffc00f08947 */ /* 0x004fea000383ffff */
[----:B------:R-:W-:Y:S05]  /*7850*/  BRA `(.L_x_145) ;  /* 0xffffffc000d47947 */ /* 0x000fea000383ffff */
.L_x_74:
[----:B------:R-:W-:-:S13]  /*7860*/  R2UR UR4, R4 ;  /* 0x00000000040472ca */ /* 0x000fda00000e0000 */
[----:B------:R-:W-:-:S07]  /*7870*/  MOV R0, UR4 ;  /* 0x0000000400007c02 */ /* 0x000fce0008000f00 */
.L_x_146:
[----:B-1----:R1:W2:Y:S02]  /*7880*/  SYNCS.PHASECHK.TRANS64.TRYWAIT P0, [R0+URZ+0xc0], R5 ;  /* 0x0000c005000075a7 */ /* 0x0022a400080011ff */
[----:B--2---:R-:W-:Y:S05]  /*7890*/  @!P0 NANOSLEEP.SYNCS 0x989680 ;  /* 0x009896800000895d */ /* 0x004fea0003900000 */
[----:B------:R-:W2:Y:S02]  /*78a0*/  @!P0 SYNCS.PHASECHK.TRANS64 P0, [R0+URZ+0xc0], R5 ;  /* 0x0000c005000085a7 */ /* 0x000ea400080010ff */
[----:B--2---:R-:W-:Y:S05]  /*78b0*/  @!P0 BRA `(.L_x_146) ;  /* 0xfffffffc00f08947 */ /* 0x004fea000383ffff */
[----:B------:R-:W-:Y:S05]  /*78c0*/  BRA `(.L_x_147) ;  /* 0xffffffc400287947 */ /* 0x000fea000383ffff */
.L_x_77:
[----:B------:R-:W-:Y:S07]  /*78d0*/  MOV R0, UR5 ;  /* 0x0000000500007c02 */ /* 0x000fee0008000f00 */
.L_x_148:
[----:B-1----:R1:W2:Y:S02]  /*78e0*/  SYNCS.PHASECHK.TRANS64.TRYWAIT P0, [R0+URZ], R5 ;  /* 0x00000005000075a7 */ /* 0x0022a400080011ff */
[----:B--2---:R-:W-:Y:S05]  /*78f0*/  @!P0 NANOSLEEP.SYNCS 0x989680 ;  /* 0x009896800000895d */ /* 0x004fea0003900000 */
[----:B------:R-:W2:Y:S02]  /*7900*/  @!P0 SYNCS.PHASECHK.TRANS64 P0, [R0+URZ], R5 ;  /* 0x00000005000085a7 */ /* 0x000ea400080010ff */
[----:B--2---:R-:W-:Y:S05]  /*7910*/  @!P0 BRA `(.L_x_148) ;  /* 0xfffffffc00f08947 */ /* 0x004fea000383ffff */
[----:B------:R-:W-:Y:S05]  /*7920*/  BRA `(.L_x_76) ;  /* 0xffffffc400407947 */ /* 0x000fea000383ffff */
.L_x_81:
[----:B-1----:R-:W-:-:S07]  /*7930*/  MOV R0, UR4 ;  /* 0x0000000400007c02 */ /* 0x002fce0008000f00 */
.L_x_149:
[----:B-1----:R1:W2:Y:S02]  /*7940*/  SYNCS.PHASECHK.TRANS64.TRYWAIT P0, [R0+URZ], R3 ;  /* 0x00000003000075a7 */ /* 0x0022a400080011ff */
[----:B--2---:R-:W-:Y:S05]  /*7950*/  @!P0 NANOSLEEP.SYNCS 0x989680 ;  /* 0x009896800000895d */ /* 0x004fea0003900000 */
[----:B------:R-:W2:Y:S02]  /*7960*/  @!P0 SYNCS.PHASECHK.TRANS64 P0, [R0+URZ], R3 ;  /* 0x00000003000085a7 */ /* 0x000ea400080010ff */
[----:B--2---:R-:W-:Y:S05]  /*7970*/  @!P0 BRA `(.L_x_149) ;  /* 0xfffffffc00f08947 */ /* 0x004fea000383ffff */
[----:B------:R-:W-:Y:S05]  /*7980*/  BRA `(.L_x_150) ;  /* 0xffffffcc00587947 */ /* 0x000fea000383ffff */
.L_x_82:
[----:B------:R-:W-:-:S07]  /*7990*/  MOV R0, UR5 ;  /* 0x0000000500007c02 */ /* 0x000fce0008000f00 */
.L_x_151:
[----:B-1----:R1:W2:Y:S02]  /*79a0*/  SYNCS.PHASECHK.TRANS64.TRYWAIT P0, [R0+URZ], R3 ;  /* 0x00000003000075a7 */ /* 0x0022a400080011ff */
[----:B--2---:R-:W-:Y:S05]  /*79b0*/  @!P0 NANOSLEEP.SYNCS 0x989680 ;  /* 0x009896800000895d */ /* 0x004fea0003900000 */
[----:B------:R-:W2:Y:S02]  /*79c0*/  @!P0 SYNCS.PHASECHK.TRANS64 P0, [R0+URZ], R3 ;  /* 0x00000003000085a7 */ /* 0x000ea400080010ff */
[----:B--2---:R-:W-:Y:S05]  /*79d0*/  @!P0 BRA `(.L_x_151) ;  /* 0xfffffffc00f08947 */ /* 0x004fea000383ffff */
[----:B------:R-:W-:Y:S05]  /*79e0*/  BRA `(.L_x_152) ;  /* 0xffffffcc00687947 */ /* 0x000fea000383ffff */
.L_x_83:
[----:B------:R-:W-:-:S07]  /*79f0*/  MOV R0, UR5 ;  /* 0x0000000500007c02 */ /* 0x000fce0008000f00 */
.L_x_153:
[----:B-1----:R1:W2:Y:S02]  /*7a00*/  SYNCS.PHASECHK.TRANS64.TRYWAIT P0, [R0+URZ], R3 ;  /* 0x00000003000075a7 */ /* 0x0022a400080011ff */
[----:B--2---:R-:W-:Y:S05]  /*7a10*/  @!P0 NANOSLEEP.SYNCS 0x989680 ;  /* 0x009896800000895d */ /* 0x004fea0003900000 */
[----:B------:R-:W2:Y:S02]  /*7a20*/  @!P0 SYNCS.PHASECHK.TRANS64 P0, [R0+URZ], R3 ;  /* 0x00000003000085a7 */ /* 0x000ea400080010ff */
[----:B--2---:R-:W-:Y:S05]  /*7a30*/  @!P0 BRA `(.L_x_153) ;  /* 0xfffffffc00f08947 */ /* 0x004fea000383ffff */
[----:B------:R-:W-:Y:S05]  /*7a40*/  BRA `(.L_x_154) ;  /* 0xffffffcc00747947 */ /* 0x000fea000383ffff */
.L_x_86:
[----:B------:R-:W-:-:S07]  /*7a50*/  MOV R0, UR62 ;  /* 0x0000003e00007c02 */ /* 0x000fce0008000f00 */
.L_x_155:
[----:B-1----:R1:W2:Y:S02]  /*7a60*/  SYNCS.PHASECHK.TRANS64.TRYWAIT P1, [R0+URZ+0x100], R3 ;  /* 0x00010003000075a7 */ /* 0x0022a400080211ff */
[----:B--2---:R-:W-:Y:S05]  /*7a70*/  @!P1 NANOSLEEP.SYNCS 0x989680 ;  /* 0x009896800000995d */ /* 0x004fea0003900000 */
[----:B------:R-:W2:Y:S02]  /*7a80*/  @!P1 SYNCS.PHASECHK.TRANS64 P1, [R0+URZ+0x100], R3 ;  /* 0x00010003000095a7 */ /* 0x000ea400080210ff */
[----:B--2---:R-:W-:Y:S05]  /*7a90*/  @!P1 BRA `(.L_x_155) ;  /* 0xfffffffc00f09947 */ /* 0x004fea000383ffff */
[----:B------:R-:W-:Y:S05]  /*7aa0*/  BRA `(.L_x_156) ;  /* 0xffffffcc00c47947 */ /* 0x000fea000383ffff */
.L_x_91:
[----:B--2---:R2:W4:Y:S02]  /*7ab0*/  SYNCS.PHASECHK.TRANS64.TRYWAIT P0, [R0+URZ+0x80], R3 ;  /* 0x00008003000075a7 */ /* 0x00452400080011ff */
[----:B----4-:R-:W-:Y:S05]  /*7ac0*/  @!P0 NANOSLEEP.SYNCS 0x989680 ;  /* 0x009896800000895d */ /* 0x010fea0003900000 */
[----:B------:R-:W4:Y:S02]  /*7ad0*/  @!P0 SYNCS.PHASECHK.TRANS64 P0, [R0+URZ+0x80], R3 ;  /* 0x00008003000085a7 */ /* 0x000f2400080010ff */
[----:B----4-:R-:W-:Y:S05]  /*7ae0*/  @!P0 BRA `(.L_x_91) ;  /* 0xfffffffc00f08947 */ /* 0x010fea000383ffff */
[----:B------:R-:W-:Y:S05]  /*7af0*/  BRA `(.L_x_157) ;  /* 0xffffffd000cc7947 */ /* 0x000fea000383ffff */
.L_x_94:
[----:B------:R-:W-:Y:S07]  /*7b00*/  MOV R0, UR7 ;  /* 0x0000000700007c02 */ /* 0x000fee0008000f00 */
.L_x_158:
[----:B--2---:R2:W4:Y:S02]  /*7b10*/  SYNCS.PHASECHK.TRANS64.TRYWAIT P0, [R0+URZ+0x78], R3 ;  /* 0x00007803000075a7 */ /* 0x00452400080011ff */
[----:B----4-:R-:W-:Y:S05]  /*7b20*/  @!P0 NANOSLEEP.SYNCS 0x989680 ;  /* 0x009896800000895d */ /* 0x010fea0003900000 */
[----:B------:R-:W4:Y:S02]  /*7b30*/  @!P0 SYNCS.PHASECHK.TRANS64 P0, [R0+URZ+0x78], R3 ;  /* 0x00007803000085a7 */ /* 0x000f2400080010ff */
[----:B----4-:R-:W-:Y:S05]  /*7b40*/  @!P0 BRA `(.L_x_158) ;  /* 0xfffffffc00f08947 */ /* 0x010fea000383ffff */
[----:B------:R-:W-:Y:S05]  /*7b50*/  BRA `(.L_x_93) ;  /* 0xffffffd400b47947 */ /* 0x000fea000383ffff */
.L_x_97:
[----:B------:R-:W-:Y:S07]  /*7b60*/  MOV R3, UR5 ;  /* 0x0000000500037c02 */ /* 0x000fee0008000f00 */
.L_x_159:
[----:B-1----:R1:W2:Y:S02]  /*7b70*/  SYNCS.PHASECHK.TRANS64.TRYWAIT P2, [R3+URZ+0x60], R12 ;  /* 0x0000600c030075a7 */ /* 0x0022a400080411ff */
[----:B--2---:R-:W-:Y:S05]  /*7b80*/  @!P2 NANOSLEEP.SYNCS 0x989680 ;  /* 0x009896800000a95d */ /* 0x004fea0003900000 */
[----:B------:R-:W2:Y:S02]  /*7b90*/  @!P2 SYNCS.PHASECHK.TRANS64 P2, [R3+URZ+0x60], R12 ;  /* 0x0000600c0300a5a7 */ /* 0x000ea400080410ff */
[----:B--2---:R-:W-:Y:S05]  /*7ba0*/  @!P2 BRA `(.L_x_159) ;  /* 0xfffffffc00f0a947 */ /* 0x004fea000383ffff */
[----:B------:R-:W-:Y:S05]  /*7bb0*/  BRA `(.L_x_160) ;  /* 0xffffffd800507947 */ /* 0x000fea000383ffff */
.L_x_99:
[----:B------:R-:W-:-:S07]  /*7bc0*/  MOV R0, UR4 ;  /* 0x0000000400007c02 */ /* 0x000fce0008000f00 */
.L_x_161:
[----:B-1----:R1:W4:Y:S02]  /*7bd0*/  SYNCS.PHASECHK.TRANS64.TRYWAIT P0, [R0+URZ], R3 ;  /* 0x00000003000075a7 */ /* 0x00232400080011ff */
[----:B----4-:R-:W-:Y:S05]  /*7be0*/  @!P0 NANOSLEEP.SYNCS 0x989680 ;  /* 0x009896800000895d */ /* 0x010fea0003900000 */
[----:B------:R-:W4:Y:S02]  /*7bf0*/  @!P0 SYNCS.PHASECHK.TRANS64 P0, [R0+URZ], R3 ;  /* 0x00000003000085a7 */ /* 0x000f2400080010ff */
[----:B----4-:R-:W-:Y:S05]  /*7c00*/  @!P0 BRA `(.L_x_161) ;  /* 0xfffffffc00f08947 */ /* 0x010fea000383ffff */
[----:B------:R-:W-:Y:S05]  /*7c10*/  BRA `(.L_x_162) ;  /* 0xffffffd800ec7947 */ /* 0x000fea000383ffff */
.L_x_101:
[----:B--2---:R2:W3:Y:S02]  /*7c20*/  SYNCS.PHASECHK.TRANS64.TRYWAIT P0, [R0+URZ+0x80], R3 ;  /* 0x00008003000075a7 */ /* 0x0044e400080011ff */
[----:B---3--:R-:W-:Y:S05]  /*7c30*/  @!P0 NANOSLEEP.SYNCS 0x989680 ;  /* 0x009896800000895d */ /* 0x008fea0003900000 */
[----:B------:R-:W3:Y:S02]  /*7c40*/  @!P0 SYNCS.PHASECHK.TRANS64 P0, [R0+URZ+0x80], R3 ;  /* 0x00008003000085a7 */ /* 0x000ee400080010ff */
[----:B---3--:R-:W-:Y:S05]  /*7c50*/  @!P0 BRA `(.L_x_101) ;  /* 0xfffffffc00f08947 */ /* 0x008fea000383ffff */
[----:B------:R-:W-:Y:S05]  /*7c60*/  BRA `(.L_x_163) ;  /* 0xffffffdc00e07947 */ /* 0x000fea000383ffff */
.L_x_111:
[----:B-1----:R1:W2:Y:S02]  /*7c70*/  SYNCS.PHASECHK.TRANS64.TRYWAIT P1, [R3+URZ+0x50], R0 ;  /* 0x00005000030075a7 */ /* 0x0022a400080211ff */
[----:B--2---:R-:W-:Y:S05]  /*7c80*/  @!P1 NANOSLEEP.SYNCS 0x989680 ;  /* 0x009896800000995d */ /* 0x004fea0003900000 */
[----:B------:R-:W2:Y:S02]  /*7c90*/  @!P1 SYNCS.PHASECHK.TRANS64 P1, [R3+URZ+0x50], R0 ;  /* 0x00005000030095a7 */ /* 0x000ea400080210ff */
[----:B--2---:R-:W-:Y:S05]  /*7ca0*/  @!P1 BRA `(.L_x_111) ;  /* 0xfffffffc00f09947 */ /* 0x004fea000383ffff */
[----:B------:R-:W-:Y:S05]  /*7cb0*/  BRA `(.L_x_110) ;  /* 0xffffffe800c07947 */ /* 0x000fea000383ffff */
.L_x_113:
[----:B------:R1:W1:Y:S02]  /*7cc0*/  SYNCS.PHASECHK.TRANS64.TRYWAIT P1, [R76+URZ+0xa0], R5 ;  /* 0x0000a0054c0075a7 */ /* 0x00026400080211ff */
[----:B-1----:R-:W-:Y:S05]  /*7cd0*/  @!P1 NANOSLEEP.SYNCS 0x989680 ;  /* 0x009896800000995d */ /* 0x002fea0003900000 */
[----:B------:R-:W1:Y:S02]  /*7ce0*/  @!P1 SYNCS.PHASECHK.TRANS64 P1, [R76+URZ+0xa0], R5 ;  /* 0x0000a0054c0095a7 */ /* 0x000e6400080210ff */
[----:B-1----:R-:W-:Y:S05]  /*7cf0*/  @!P1 BRA `(.L_x_113) ;  /* 0xfffffffc00f09947 */ /* 0x002fea000383ffff */
[----:B------:R-:W-:Y:S05]  /*7d00*/  BRA `(.L_x_112) ;  /* 0xffffffe800d47947 */ /* 0x000fea000383ffff */
        .weak           $__internal_0_$__cuda_sm10x_tcgen05_guardrail_trap_col_being_dealloced_not_returned_by_alloc
        .type           $__internal_0_$__cuda_sm10x_tcgen05_guardrail_trap_col_being_dealloced_not_returned_by_alloc,@function
        .size           $__internal_0_$__cuda_sm10x_tcgen05_guardrail_trap_col_being_dealloced_not_returned_by_alloc,($__internal_1_$__cuda_sm10x_tcgen05_guardrail_trap_phase_invalid_during_alloc - $__internal_0_$__cuda_sm10x_tcgen05_guardrail_trap_col_being_dealloced_not_returned_by_alloc)
$__internal_0_$__cuda_sm10x_tcgen05_guardrail_trap_col_being_dealloced_not_returned_by_alloc:
[----:B------:R-:W-:Y:S05]  /*7d10*/  BPT.TRAP 0x1 ;  /* 0x000000040000795c */ /* 0x000fea0000300000 */
[----:B------:R-:W-:-:S04]  /*7d20*/  HFMA2 R3, -RZ, RZ, 0, 0 ;  /* 0x00000000ff037431 */ /* 0x000fc800000001ff */
[----:B------:R-:W-:Y:S05]  /*7d30*/  RET.REL.NODEC R2 `(_ZN7cutlass13device_kernelINS_4gemm6kernel13GemmUniversalIN4cute5tupleIJiiiiEEENS1_10collective13CollectiveMmaINS1_35MainloopSm100TmaUmmaWarpSpecializedILi5ELi2ELi4ENS5_IJNS4_1CILi2EEENSA_ILi1EEESC_EEEEENS5_IJNSA_ILi128EEENSA_ILi32EEENSA_ILi256EEEEEENS_6half_tENS5_IJlSC_lEEESJ_SK_NS4_8TiledMMAINS4_8MMA_AtomIJNS4_26SM100_MMA_F16BF16_2x1SM_SSISJ_SJ_fLi128ELi32ELNS4_4UMMA5MajorE0ELSP_0ELNSO_7ScaleInE0ELSQ_0EEEEEENS4_6LayoutINS5_IJSC_SC_SC_EEENS5_IJNSA_ILi0EEESV_SV_EEEEENS5_IJNS4_10UnderscoreESY_SY_EEEEENS4_18SM100_TMA_2SM_LOADENS4_14ComposedLayoutINS4_7SwizzleILi3ELi4ELi3EEENS4_18smem_ptr_flag_bitsILi16EEENST_INS5_IJNSA_ILi8EEENSA_ILi64EEEEEENS5_IJS18_SC_EEEEEEEvNS4_8identityES11_S1C_vS1D_EENS_8epilogue10collective18CollectiveEpilogueINS1F_23Sm100TmaWarpSpecializedILi2ELi1ELi16ELb1ELb0EEEJNS5_IJS18_SG_SH_EEENS5_IJNST_IS18_SC_EENST_ISG_SC_EEEEESJ_SK_SJ_SK_NS1F_6fusion15FusionCallbacksIS1J_NS1O_17LinearCombinationISJ_fSJ_fLNS_15FloatRoundStyleE2EEES1K_S1N_JEEENS4_5SM1004TMEM4LOAD26SM100_TMEM_LOAD_32dp32b16xENS4_13SM90_TMA_LOADENS12_INS13_ILi2ELi4ELi3EEES16_NST_INS5_IJS17_SG_EEENS5_IJSG_SC_EEEEEEENS4_39AutoVectorizingCopyWithAssumedAlignmentILi128EEENS4_14SM90_TMA_STOREES23_S25_S25_EEEvvEEEEvNT_6ParamsE) ;  /* 0xffffff8002b07950 */ /* 0x000fea0003c3ffff */
        .weak           $__internal_1_$__cuda_sm10x_tcgen05_guardrail_trap_phase_invalid_during_alloc
        .type           $__internal_1_$__cuda_sm10x_tcgen05_guardrail_trap_phase_invalid_during_alloc,@function
        .size           $__internal_1_$__cuda_sm10x_tcgen05_guardrail_trap_phase_invalid_during_alloc,($__internal_2_$__cuda_sm10x_tcgen05_guardrail_trap_unallocated_columns_being_dealloced - $__internal_1_$__cuda_sm10x_tcgen05_guardrail_trap_phase_invalid_during_alloc)
$__internal_1_$__cuda_sm10x_tcgen05_guardrail_trap_phase_invalid_during_alloc:
[----:B------:R-:W-:Y:S05]  /*7d40*/  BPT.TRAP 0x1 ;  /* 0x000000040000795c */ /* 0x000fea0000300000 */
[----:B------:R-:W-:-:S04]  /*7d50*/  MOV R3, 0x0 ;  /* 0x0000000000037802 */ /* 0x000fc80000000f00 */
[----:B------:R-:W-:Y:S05]  /*7d60*/  RET.REL.NODEC R2 `(_ZN7cutlass13device_kernelINS_4gemm6kernel13GemmUniversalIN4cute5tupleIJiiiiEEENS1_10collective13CollectiveMmaINS1_35MainloopSm100TmaUmmaWarpSpecializedILi5ELi2ELi4ENS5_IJNS4_1CILi2EEENSA_ILi1EEESC_EEEEENS5_IJNSA_ILi128EEENSA_ILi32EEENSA_ILi256EEEEEENS_6half_tENS5_IJlSC_lEEESJ_SK_NS4_8TiledMMAINS4_8MMA_AtomIJNS4_26SM100_MMA_F16BF16_2x1SM_SSISJ_SJ_fLi128ELi32ELNS4_4UMMA5MajorE0ELSP_0ELNSO_7ScaleInE0ELSQ_0EEEEEENS4_6LayoutINS5_IJSC_SC_SC_EEENS5_IJNSA_ILi0EEESV_SV_EEEEENS5_IJNS4_10UnderscoreESY_SY_EEEEENS4_18SM100_TMA_2SM_LOADENS4_14ComposedLayoutINS4_7SwizzleILi3ELi4ELi3EEENS4_18smem_ptr_flag_bitsILi16EEENST_INS5_IJNSA_ILi8EEENSA_ILi64EEEEEENS5_IJS18_SC_EEEEEEEvNS4_8identityES11_S1C_vS1D_EENS_8epilogue10collective18CollectiveEpilogueINS1F_23Sm100TmaWarpSpecializedILi2ELi1ELi16ELb1ELb0EEEJNS5_IJS18_SG_SH_EEENS5_IJNST_IS18_SC_EENST_ISG_SC_EEEEESJ_SK_SJ_SK_NS1F_6fusion15FusionCallbacksIS1J_NS1O_17LinearCombinationISJ_fSJ_fLNS_15FloatRoundStyleE2EEES1K_S1N_JEEENS4_5SM1004TMEM4LOAD26SM100_TMEM_LOAD_32dp32b16xENS4_13SM90_TMA_LOADENS12_INS13_ILi2ELi4ELi3EEES16_NST_INS5_IJS17_SG_EEENS5_IJSG_SC_EEEEEEENS4_39AutoVectorizingCopyWithAssumedAlignmentILi128EEENS4_14SM90_TMA_STOREES23_S25_S25_EEEvvEEEEvNT_6ParamsE) ;  /* 0xffffff8002a47950 */ /* 0x000fea0003c3ffff */
        .weak           $__internal_2_$__cuda_sm10x_tcgen05_guardrail_trap_unallocated_columns_being_dealloced
        .type           $__internal_2_$__cuda_sm10x_tcgen05_guardrail_trap_unallocated_columns_being_dealloced,@function
        .size           $__internal_2_$__cuda_sm10x_tcgen05_guardrail_trap_unallocated_columns_being_dealloced,(.L_x_165 - $__internal_2_$__cuda_sm10x_tcgen05_guardrail_trap_unallocated_columns_being_dealloced)
$__internal_2_$__cuda_sm10x_tcgen05_guardrail_trap_unallocated_columns_being_dealloced:
[----:B------:R-:W-:Y:S05]  /*7d70*/  BPT.TRAP 0x1 ;  /* 0x000000040000795c */ /* 0x000fea0000300000 */
[----:B------:R-:W-:-:S04]  /*7d80*/  HFMA2 R3, -RZ, RZ, 0, 0 ;  /* 0x00000000ff037431 */ /* 0x000fc800000001ff */
[----:B------:R-:W-:Y:S05]  /*7d90*/  RET.REL.NODEC R2 `(_ZN7cutlass13device_kernelINS_4gemm6kernel13GemmUniversalIN4cute5tupleIJiiiiEEENS1_10collective13CollectiveMmaINS1_35MainloopSm100TmaUmmaWarpSpecializedILi5ELi2ELi4ENS5_IJNS4_1CILi2EEENSA_ILi1EEESC_EEEEENS5_IJNSA_ILi128EEENSA_ILi32EEENSA_ILi256EEEEEENS_6half_tENS5_IJlSC_lEEESJ_SK_NS4_8TiledMMAINS4_8MMA_AtomIJNS4_26SM100_MMA_F16BF16_2x1SM_SSISJ_SJ_fLi128ELi32ELNS4_4UMMA5MajorE0ELSP_0ELNSO_7ScaleInE0ELSQ_0EEEEEENS4_6LayoutINS5_IJSC_SC_SC_EEENS5_IJNSA_ILi0EEESV_SV_EEEEENS5_IJNS4_10UnderscoreESY_SY_EEEEENS4_18SM100_TMA_2SM_LOADENS4_14ComposedLayoutINS4_7SwizzleILi3ELi4ELi3EEENS4_18smem_ptr_flag_bitsILi16EEENST_INS5_IJNSA_ILi8EEENSA_ILi64EEEEEENS5_IJS18_SC_EEEEEEEvNS4_8identityES11_S1C_vS1D_EENS_8epilogue10collective18CollectiveEpilogueINS1F_23Sm100TmaWarpSpecializedILi2ELi1ELi16ELb1ELb0EEEJNS5_IJS18_SG_SH_EEENS5_IJNST_IS18_SC_EENST_ISG_SC_EEEEESJ_SK_SJ_SK_NS1F_6fusion15FusionCallbacksIS1J_NS1O_17LinearCombinationISJ_fSJ_fLNS_15FloatRoundStyleE2EEES1K_S1N_JEEENS4_5SM1004TMEM4LOAD26SM100_TMEM_LOAD_32dp32b16xENS4_13SM90_TMA_LOADENS12_INS13_ILi2ELi4ELi3EEES16_NST_INS5_IJS17_SG_EEENS5_IJSG_SC_EEEEEEENS4_39AutoVectorizingCopyWithAssumedAlignmentILi128EEENS4_14SM90_TMA_STOREES23_S25_S25_EEEvvEEEEvNT_6ParamsE) ;  /* 0xffffff8002987950 */ /* 0x000fea0003c3ffff */
.L_x_164:
[----:B------:R-:W-:-:S00]  /*7da0*/  BRA `(.L_x_164) ;  /* 0xfffffffc00fc7947 */ /* 0x000fc0000383ffff */
[----:B------:R-:W-:-:S00]  /*7db0*/  NOP ;  /* 0x0000000000007918 */ /* 0x000fc00000000000 */
        /* <DEDUP_REMOVED lines=12> */
.L_x_165:


//--------------------- .nv.global.init           --------------------------
	.section	.nv.global.init,"aw",@progbits
.nv.global.init:
	.type		$str$27,@object
	.size		$str$27,($str$28 - $str$27)
$str$27:
        /*0000*/ 	.byte	0x28, 0x61, 0x64, 0x64, 0x72, 0x65, 0x73, 0x73, 0x20, 0x26, 0x20, 0x6d, 0x61, 0x73, 0x6b, 0x29
        /*0010*/ 	.byte	0x20, 0x3d, 0x3d, 0x20, 0x30, 0x00
	.type		$str$28,@object
	.size		$str$28,($str$26 - $str$28)
$str$28:
        /*0016*/ 	.byte	0x2f, 0x74, 0x6d, 0x70, 0x2f, 0x63, 0x75, 0x74, 0x6c, 0x61, 0x73, 0x73, 0x5f, 0x73, 0x77, 0x65
        /*0026*/ 	.byte	0x65, 0x70, 0x5f, 0x73, 0x72, 0x63, 0x2f, 0x69, 0x6e, 0x63, 0x6c, 0x75, 0x64, 0x65, 0x2f, 0x63
        /*0036*/ 	.byte	0x75, 0x74, 0x65, 0x2f, 0x70, 0x6f, 0x69, 0x6e, 0x74, 0x65, 0x72, 0x5f, 0x66, 0x6c, 0x61, 0x67
        /*0046*/ 	.byte	0x67, 0x65, 0x64, 0x2e, 0x68, 0x70, 0x70, 0x00
	.type		$str$26,@object
	.size		$str$26,($str$25 - $str$26)
$str$26:
        /*004e*/ 	.byte	0x2f, 0x74, 0x6d, 0x70, 0x2f, 0x63, 0x75, 0x74, 0x6c, 0x61, 0x73, 0x73, 0x5f, 0x73, 0x77, 0x65
        /*005e*/ 	.byte	0x65, 0x70, 0x5f, 0x73, 0x72, 0x63, 0x2f, 0x69, 0x6e, 0x63, 0x6c, 0x75, 0x64, 0x65, 0x2f, 0x63
        /*006e*/ 	.byte	0x75, 0x74, 0x65, 0x2f, 0x61, 0x74, 0x6f, 0x6d, 0x2f, 0x63, 0x6f, 0x70, 0x79, 0x5f, 0x74, 0x72
        /*007e*/ 	.byte	0x61, 0x69, 0x74, 0x73, 0x5f, 0x73, 0x6d, 0x31, 0x30, 0x30, 0x2e, 0x68, 0x70, 0x70, 0x00
	.type		$str$25,@object
	.size		$str$25,(__unnamed_1 - $str$25)
$str$25:
        /*008d*/ 	.byte	0x28, 0x28, 0x75, 0x69, 0x6e, 0x74, 0x33, 0x32, 0x5f, 0x74, 0x28, 0x74, 0x68, 0x72, 0x65, 0x61
        /*009d*/ 	.byte	0x64, 0x49, 0x64, 0x78, 0x2e, 0x78, 0x29, 0x20, 0x2f, 0x20, 0x33, 0x32, 0x29, 0x20, 0x25, 0x20
        /*00ad*/ 	.byte	0x34, 0x29, 0x20, 0x3d, 0x3d, 0x20, 0x28, 0x28, 0x28, 0x74, 0x6d, 0x65, 0x6d, 0x5f, 0x61, 0x64
        /*00bd*/ 	.byte	0x64, 0x72, 0x20, 0x3e, 0x3e, 0x20, 0x31, 0x36, 0x29, 0x20, 0x2f, 0x20, 0x33, 0x32, 0x29, 0x20
        /*00cd*/ 	.byte	0x25, 0x20, 0x34, 0x29, 0x00
	.type		__unnamed_1,@object
	.size		__unnamed_1,(__unnamed_2 - __unnamed_1)
__unnamed_1:
        /*00d2*/ 	.byte	0x61, 0x75, 0x74, 0x6f, 0x20, 0x63, 0x75, 0x74, 0x65, 0x3a, 0x3a, 0x61, 0x73, 0x5f, 0x70, 0x6f
        /* <DEDUP_REMOVED lines=24> */
        /*0262*/ 	.byte	0x3e, 0x3e, 0x3e, 0x5d, 0x00
	.type		__unnamed_2,@object
	.size		__unnamed_2,(.L_2 - __unnamed_2)
__unnamed_2:
        /* <DEDUP_REMOVED lines=40> */
        /*04e7*/ 	.byte	0x3a, 0x3a, 0x43, 0x3c, 0x30, 0x3e, 0x3e, 0x3e, 0x3e, 0x5d, 0x00
.L_2:


//--------------------- .nv.shared._ZN7cutlass13device_kernelINS_4gemm6kernel13GemmUniversalIN4cute5tupleIJiiiiEEENS1_10collective13CollectiveMmaINS1_35MainloopSm100TmaUmmaWarpSpecializedILi5ELi2ELi4ENS5_IJNS4_1CILi2EEENSA_ILi1EEESC_EEEEENS5_IJNSA_ILi128EEENSA_ILi32EEENSA_ILi256EEEEEENS_6half_tENS5_IJlSC_lEEESJ_SK_NS4_8TiledMMAINS4_8MMA_AtomIJNS4_26SM100_MMA_F16BF16_2x1SM_SSISJ_SJ_fLi128ELi32ELNS4_4UMMA5MajorE0ELSP_0ELNSO_7ScaleInE0ELSQ_0EEEEEENS4_6LayoutINS5_IJSC_SC_SC_EEENS5_IJNSA_ILi0EEESV_SV_EEEEENS5_IJNS4_10UnderscoreESY_SY_EEEEENS4_18SM100_TMA_2SM_LOADENS4_14ComposedLayoutINS4_7SwizzleILi3ELi4ELi3EEENS4_18smem_ptr_flag_bitsILi16EEENST_INS5_IJNSA_ILi8EEENSA_ILi64EEEEEENS5_IJS18_SC_EEEEEEEvNS4_8identityES11_S1C_vS1D_EENS_8epilogue10collective18CollectiveEpilogueINS1F_23Sm100TmaWarpSpecializedILi2ELi1ELi16ELb1ELb0EEEJNS5_IJS18_SG_SH_EEENS5_IJNST_IS18_SC_EENST_ISG_SC_EEEEESJ_SK_SJ_SK_NS1F_6fusion15FusionCallbacksIS1J_NS1O_17LinearCombinationISJ_fSJ_fLNS_15FloatRoundStyleE2EEES1K_S1N_JEEENS4_5SM1004TMEM4LOAD26SM100_TMEM_LOAD_32dp32b16xENS4_13SM90_TMA_LOADENS12_INS13_ILi2ELi4ELi3EEES16_NST_INS5_IJS17_SG_EEENS5_IJSG_SC_EEEEEEENS4_39AutoVectorizingCopyWithAssumedAlignmentILi128EEENS4_14SM90_TMA_STOREES23_S25_S25_EEEvvEEEEvNT_6ParamsE --------------------------
	.section	.nv.shared._ZN7cutlass13device_kernelINS_4gemm6kernel13GemmUniversalIN4cute5tupleIJiiiiEEENS1_10collective13CollectiveMmaINS1_35MainloopSm100TmaUmmaWarpSpecializedILi5ELi2ELi4ENS5_IJNS4_1CILi2EEENSA_ILi1EEESC_EEEEENS5_IJNSA_ILi128EEENSA_ILi32EEENSA_ILi256EEEEEENS_6half_tENS5_IJlSC_lEEESJ_SK_NS4_8TiledMMAINS4_8MMA_AtomIJNS4_26SM100_MMA_F16BF16_2x1SM_SSISJ_SJ_fLi128ELi32ELNS4_4UMMA5MajorE0ELSP_0ELNSO_7ScaleInE0ELSQ_0EEEEEENS4_6LayoutINS5_IJSC_SC_SC_EEENS5_IJNSA_ILi0EEESV_SV_EEEEENS5_IJNS4_10UnderscoreESY_SY_EEEEENS4_18SM100_TMA_2SM_LOADENS4_14ComposedLayoutINS4_7SwizzleILi3ELi4ELi3EEENS4_18smem_ptr_flag_bitsILi16EEENST_INS5_IJNSA_ILi8EEENSA_ILi64EEEEEENS5_IJS18_SC_EEEEEEEvNS4_8identityES11_S1C_vS1D_EENS_8epilogue10collective18CollectiveEpilogueINS1F_23Sm100TmaWarpSpecializedILi2ELi1ELi16ELb1ELb0EEEJNS5_IJS18_SG_SH_EEENS5_IJNST_IS18_SC_EENST_ISG_SC_EEEEESJ_SK_SJ_SK_NS1F_6fusion15FusionCallbacksIS1J_NS1O_17LinearCombinationISJ_fSJ_fLNS_15FloatRoundStyleE2EEES1K_S1N_JEEENS4_5SM1004TMEM4LOAD26SM100_TMEM_LOAD_32dp32b16xENS4_13SM90_TMA_LOADENS12_INS13_ILi2ELi4ELi3EEES16_NST_INS5_IJS17_SG_EEENS5_IJSG_SC_EEEEEEENS4_39AutoVectorizingCopyWithAssumedAlignmentILi128EEENS4_14SM90_TMA_STOREES23_S25_S25_EEEvvEEEEvNT_6ParamsE,"aw",@nobits
	.sectionflags	@""
	.align	16
	.zero		1024


//--------------------- .nv.shared.reserved.0     --------------------------
	.section	.nv.shared.reserved.0,"aw",@nobits
	.weak		__nv_reservedSMEM_offset_0_alias
	.size		__nv_reservedSMEM_offset_0_alias, 0, 64
	.other		__nv_reservedSMEM_offset_0_alias,@"STO_CUDA_RESERVED_SHARED STV_DEFAULT"
__nv_reservedSMEM_offset_0_alias:
	.zero		0
.nv.shared.reserved.0:
	.zero		64
	.weak		__nv_reservedSMEM_tcgen05_partition
	.type		__nv_reservedSMEM_tcgen05_partition,@object
	.size		__nv_reservedSMEM_tcgen05_partition,(.L_0 - __nv_reservedSMEM_tcgen05_partition)
__nv_reservedSMEM_tcgen05_partition:
	.zero		32
.L_0:


//--------------------- .nv.global                --------------------------
	.section	.nv.global,"aw",@nobits
.nv.global:
	.type		_ZN40_INTERNAL_9a9a49dd_4_k_cu_7f8168c3_161864cute1_E,@object
	.size		_ZN40_INTERNAL_9a9a49dd_4_k_cu_7f8168c3_161864cute1_E,(_ZN40_INTERNAL_9a9a49dd_4_k_cu_7f8168c3_161864cuda3std3__45__cpo6cbeginE - _ZN40_INTERNAL_9a9a49dd_4_k_cu_7f8168c3_161864cute1_E)
_ZN40_INTERNAL_9a9a49dd_4_k_cu_7f8168c3_161864cute1_E:
	.zero		1
	.type		_ZN40_INTERNAL_9a9a49dd_4_k_cu_7f8168c3_161864cuda3std3__45__cpo6cbeginE,@object
	.size		_ZN40_INTERNAL_9a9a49dd_4_k_cu_7f8168c3_161864cuda3std3__45__cpo6cbeginE,(_ZN40_INTERNAL_9a9a49dd_4_k_cu_7f8168c3_161864cuda3std3__48in_placeE - _ZN40_INTERNAL_9a9a49dd_4_k_cu_7f8168c3_161864cuda3std3__45__cpo6cbeginE)
_ZN40_INTERNAL_9a9a49dd_4_k_cu_7f8168c3_161864cuda3std3__45__cpo6cbeginE:
	.zero		1
	.type		_ZN40_INTERNAL_9a9a49dd_4_k_cu_7f8168c3_161864cuda3std3__48in_placeE,@object
	.size		_ZN40_INTERNAL_9a9a49dd_4_k_cu_7f8168c3_161864cuda3std3__48in_placeE,(_ZN40_INTERNAL_9a9a49dd_4_k_cu_7f8168c3_161864cuda3std6ranges3__45__cpo9iter_moveE - _ZN40_INTERNAL_9a9a49dd_4_k_cu_7f8168c3_161864cuda3std3__48in_placeE)
_ZN40_INTERNAL_9a9a49dd_4_k_cu_7f8168c3_161864cuda3std3__48in_placeE:
	.zero		1
	.type		_ZN40_INTERNAL_9a9a49dd_4_k_cu_7f8168c3_161864cuda3std6ranges3__45__cpo9iter_moveE,@object
	.size		_ZN40_INTERNAL_9a9a49dd_4_k_cu_7f8168c3_161864cuda3std6ranges3__45__cpo9iter_moveE,(_ZN40_INTERNAL_9a9a49dd_4_k_cu_7f8168c3_161864cuda3std3__45__cpo5beginE - _ZN40_INTERNAL_9a9a49dd_4_k_cu_7f8168c3_161864cuda3std6ranges3__45__cpo9iter_moveE)
_ZN40_INTERNAL_9a9a49dd_4_k_cu_7f8168c3_161864cuda3std6ranges3__45__cpo9iter_moveE:
	.zero		1
	.type		_ZN40_INTERNAL_9a9a49dd_4_k_cu_7f8168c3_161864cuda3std3__45__cpo5beginE,@object
	.size		_ZN40_INTERNAL_9a9a49dd_4_k_cu_7f8168c3_161864cuda3std3__45__cpo5beginE,(_ZN40_INTERNAL_9a9a49dd_4_k_cu_7f8168c3_161864cuda3std3__442_GLOBAL__N__9a9a49dd_4_k_cu_7f8168c3_161866ignoreE - _ZN40_INTERNAL_9a9a49dd_4_k_cu_7f8168c3_161864cuda3std3__45__cpo5beginE)
_ZN40_INTERNAL_9a9a49dd_4_k_cu_7f8168c3_161864cuda3std3__45__cpo5beginE:
	.zero		1
	.type		_ZN40_INTERNAL_9a9a49dd_4_k_cu_7f8168c3_161864cuda3std3__442_GLOBAL__N__9a9a49dd_4_k_cu_7f8168c3_161866ignoreE,@object
	.size		_ZN40_INTERNAL_9a9a49dd_4_k_cu_7f8168c3_161864cuda3std3__442_GLOBAL__N__9a9a49dd_4_k_cu_7f8168c3_161866ignoreE,(_ZN40_INTERNAL_9a9a49dd_4_k_cu_7f8168c3_161864cute7productE - _ZN40_INTERNAL_9a9a49dd_4_k_cu_7f8168c3_161864cuda3std3__442_GLOBAL__N__9a9a49dd_4_k_cu_7f8168c3_161866ignoreE)
_ZN40_INTERNAL_9a9a49dd_4_k_cu_7f8168c3_161864cuda3std3__442_GLOBAL__N__9a9a49dd_4_k_cu_7f8168c3_161866ignoreE:
	.zero		1
	.type		_ZN40_INTERNAL_9a9a49dd_4_k_cu_7f8168c3_161864cute7productE,@object
	.size		_ZN40_INTERNAL_9a9a49dd_4_k_cu_7f8168c3_161864cute7productE,(_ZN40_INTERNAL_9a9a49dd_4_k_cu_7f8168c3_161864cuda3std3__45__cpo3endE - _ZN40_INTERNAL_9a9a49dd_4_k_cu_7f8168c3_161864cute7productE)
_ZN40_INTERNAL_9a9a49dd_4_k_cu_7f8168c3_161864cute7productE:
	.zero		1
	.type		_ZN40_INTERNAL_9a9a49dd_4_k_cu_7f8168c3_161864cuda3std3__45__cpo3endE,@object
	.size		_ZN40_INTERNAL_9a9a49dd_4_k_cu_7f8168c3_161864cuda3std3__45__cpo3endE,(_ZN40_INTERNAL_9a9a49dd_4_k_cu_7f8168c3_161864cuda3std3__419piecewise_constructE - _ZN40_INTERNAL_9a9a49dd_4_k_cu_7f8168c3_161864cuda3std3__45__cpo3endE)
_ZN40_INTERNAL_9a9a49dd_4_k_cu_7f8168c3_161864cuda3std3__45__cpo3endE:
	.zero		1
	.type		_ZN40_INTERNAL_9a9a49dd_4_k_cu_7f8168c3_161864cuda3std3__419piecewise_constructE,@object
	.size		_ZN40_INTERNAL_9a9a49dd_4_k_cu_7f8168c3_161864cuda3std3__419piecewise_constructE,(_ZN40_INTERNAL_9a9a49dd_4_k_cu_7f8168c3_161864cuda3std3__45__cpo4cendE - _ZN40_INTERNAL_9a9a49dd_4_k_cu_7f8168c3_161864cuda3std3__419piecewise_constructE)
_ZN40_INTERNAL_9a9a49dd_4_k_cu_7f8168c3_161864cuda3std3__419piecewise_constructE:
	.zero		1
	.type		_ZN40_INTERNAL_9a9a49dd_4_k_cu_7f8168c3_161864cuda3std3__45__cpo4cendE,@object
	.size		_ZN40_INTERNAL_9a9a49dd_4_k_cu_7f8168c3_161864cuda3std3__45__cpo4cendE,(_ZN40_INTERNAL_9a9a49dd_4_k_cu_7f8168c3_161864cuda3std6ranges3__45__cpo4swapE - _ZN40_INTERNAL_9a9a49dd_4_k_cu_7f8168c3_161864cuda3std3__45__cpo4cendE)
_ZN40_INTERNAL_9a9a49dd_4_k_cu_7f8168c3_161864cuda3std3__45__cpo4cendE:
	.zero		1
	.type		_ZN40_INTERNAL_9a9a49dd_4_k_cu_7f8168c3_161864cuda3std6ranges3__45__cpo4swapE,@object
	.size		_ZN40_INTERNAL_9a9a49dd_4_k_cu_7f8168c3_161864cuda3std6ranges3__45__cpo4swapE,(.L_10 - _ZN40_INTERNAL_9a9a49dd_4_k_cu_7f8168c3_161864cuda3std6ranges3__45__cpo4swapE)
_ZN40_INTERNAL_9a9a49dd_4_k_cu_7f8168c3_161864cuda3std6ranges3__45__cpo4swapE:
	.zero		1
.L_10:


//--------------------- .nv.constant0._ZN7cutlass13device_kernelINS_4gemm6kernel13GemmUniversalIN4cute5tupleIJiiiiEEENS1_10collective13CollectiveMmaINS1_35MainloopSm100TmaUmmaWarpSpecializedILi5ELi2ELi4ENS5_IJNS4_1CILi2EEENSA_ILi1EEESC_EEEEENS5_IJNSA_ILi128EEENSA_ILi32EEENSA_ILi256EEEEEENS_6half_tENS5_IJlSC_lEEESJ_SK_NS4_8TiledMMAINS4_8MMA_AtomIJNS4_26SM100_MMA_F16BF16_2x1SM_SSISJ_SJ_fLi128ELi32ELNS4_4UMMA5MajorE0ELSP_0ELNSO_7ScaleInE0ELSQ_0EEEEEENS4_6LayoutINS5_IJSC_SC_SC_EEENS5_IJNSA_ILi0EEESV_SV_EEEEENS5_IJNS4_10UnderscoreESY_SY_EEEEENS4_18SM100_TMA_2SM_LOADENS4_14ComposedLayoutINS4_7SwizzleILi3ELi4ELi3EEENS4_18smem_ptr_flag_bitsILi16EEENST_INS5_IJNSA_ILi8EEENSA_ILi64EEEEEENS5_IJS18_SC_EEEEEEEvNS4_8identityES11_S1C_vS1D_EENS_8epilogue10collective18CollectiveEpilogueINS1F_23Sm100TmaWarpSpecializedILi2ELi1ELi16ELb1ELb0EEEJNS5_IJS18_SG_SH_EEENS5_IJNST_IS18_SC_EENST_ISG_SC_EEEEESJ_SK_SJ_SK_NS1F_6fusion15FusionCallbacksIS1J_NS1O_17LinearCombinationISJ_fSJ_fLNS_15FloatRoundStyleE2EEES1K_S1N_JEEENS4_5SM1004TMEM4LOAD26SM100_TMEM_LOAD_32dp32b16xENS4_13SM90_TMA_LOADENS12_INS13_ILi2ELi4ELi3EEES16_NST_INS5_IJS17_SG_EEENS5_IJSG_SC_EEEEEEENS4_39AutoVectorizingCopyWithAssumedAlignmentILi128EEENS4_14SM90_TMA_STOREES23_S25_S25_EEEvvEEEEvNT_6ParamsE --------------------------
	.section	.nv.constant0._ZN7cutlass13device_kernelINS_4gemm6kernel13GemmUniversalIN4cute5tupleIJiiiiEEENS1_10collective13CollectiveMmaINS1_35MainloopSm100TmaUmmaWarpSpecializedILi5ELi2ELi4ENS5_IJNS4_1CILi2EEENSA_ILi1EEESC_EEEEENS5_IJNSA_ILi128EEENSA_ILi32EEENSA_ILi256EEEEEENS_6half_tENS5_IJlSC_lEEESJ_SK_NS4_8TiledMMAINS4_8MMA_AtomIJNS4_26SM100_MMA_F16BF16_2x1SM_SSISJ_SJ_fLi128ELi32ELNS4_4UMMA5MajorE0ELSP_0ELNSO_7ScaleInE0ELSQ_0EEEEEENS4_6LayoutINS5_IJSC_SC_SC_EEENS5_IJNSA_ILi0EEESV_SV_EEEEENS5_IJNS4_10UnderscoreESY_SY_EEEEENS4_18SM100_TMA_2SM_LOADENS4_14ComposedLayoutINS4_7SwizzleILi3ELi4ELi3EEENS4_18smem_ptr_flag_bitsILi16EEENST_INS5_IJNSA_ILi8EEENSA_ILi64EEEEEENS5_IJS18_SC_EEEEEEEvNS4_8identityES11_S1C_vS1D_EENS_8epilogue10collective18CollectiveEpilogueINS1F_23Sm100TmaWarpSpecializedILi2ELi1ELi16ELb1ELb0EEEJNS5_IJS18_SG_SH_EEENS5_IJNST_IS18_SC_EENST_ISG_SC_EEEEESJ_SK_SJ_SK_NS1F_6fusion15FusionCallbacksIS1J_NS1O_17LinearCombinationISJ_fSJ_fLNS_15FloatRoundStyleE2EEES1K_S1N_JEEENS4_5SM1004TMEM4LOAD26SM100_TMEM_LOAD_32dp32b16xENS4_13SM90_TMA_LOADENS12_INS13_ILi2ELi4ELi3EEES16_NST_INS5_IJS17_SG_EEENS5_IJSG_SC_EEEEEEENS4_39AutoVectorizingCopyWithAssumedAlignmentILi128EEENS4_14SM90_TMA_STOREES23_S25_S25_EEEvvEEEEvNT_6ParamsE,"a",@progbits
	.sectionflags	@""
	.align	4
.nv.constant0._ZN7cutlass13device_kernelINS_4gemm6kernel13GemmUniversalIN4cute5tupleIJiiiiEEENS1_10collective13CollectiveMmaINS1_35MainloopSm100TmaUmmaWarpSpecializedILi5ELi2ELi4ENS5_IJNS4_1CILi2EEENSA_ILi1EEESC_EEEEENS5_IJNSA_ILi128EEENSA_ILi32EEENSA_ILi256EEEEEENS_6half_tENS5_IJlSC_lEEESJ_SK_NS4_8TiledMMAINS4_8MMA_AtomIJNS4_26SM100_MMA_F16BF16_2x1SM_SSISJ_SJ_fLi128ELi32ELNS4_4UMMA5MajorE0ELSP_0ELNSO_7ScaleInE0ELSQ_0EEEEEENS4_6LayoutINS5_IJSC_SC_SC_EEENS5_IJNSA_ILi0EEESV_SV_EEEEENS5_IJNS4_10UnderscoreESY_SY_EEEEENS4_18SM100_TMA_2SM_LOADENS4_14ComposedLayoutINS4_7SwizzleILi3ELi4ELi3EEENS4_18smem_ptr_flag_bitsILi16EEENST_INS5_IJNSA_ILi8EEENSA_ILi64EEEEEENS5_IJS18_SC_EEEEEEEvNS4_8identityES11_S1C_vS1D_EENS_8epilogue10collective18CollectiveEpilogueINS1F_23Sm100TmaWarpSpecializedILi2ELi1ELi16ELb1ELb0EEEJNS5_IJS18_SG_SH_EEENS5_IJNST_IS18_SC_EENST_ISG_SC_EEEEESJ_SK_SJ_SK_NS1F_6fusion15FusionCallbacksIS1J_NS1O_17LinearCombinationISJ_fSJ_fLNS_15FloatRoundStyleE2EEES1K_S1N_JEEENS4_5SM1004TMEM4LOAD26SM100_TMEM_LOAD_32dp32b16xENS4_13SM90_TMA_LOADENS12_INS13_ILi2ELi4ELi3EEES16_NST_INS5_IJS17_SG_EEENS5_IJSG_SC_EEEEEEENS4_39AutoVectorizingCopyWithAssumedAlignmentILi128EEENS4_14SM90_TMA_STOREES23_S25_S25_EEEvvEEEEvNT_6ParamsE:
	.zero		2944


//--------------------- SYMBOLS --------------------------

	.type		.nv.reservedSmem.offset0,@object
	.size		.nv.reservedSmem.offset0,0x4
	.type		.nv.reservedSmem.cap,@object
	.size		.nv.reservedSmem.cap,0x4
	.type		__assertfail,@function
